//
// Generated by NVIDIA NVVM Compiler
//
// Compiler Build ID: CL-36424714
// Cuda compilation tools, release 13.0, V13.0.88
// Based on NVVM 20.0.0
//

.version 9.0
.target sm_100
.address_size 64

	// .globl	_Z20right_looking_kernelPfi
// _ZZ9trsm_tilePfS_E4temp has been demoted
// _ZZ9syrk_tilePfS_E5temp1 has been demoted
// _ZZ20right_looking_kernelPfiE5temp2 has been demoted
// _ZZ20right_looking_kernelPfiE5temp3 has been demoted
// _ZZ20right_looking_kernelPfiE5temp4 has been demoted
// _ZZ20right_looking_kernelPfiE1i has been demoted
// _ZZ20right_looking_kernelPfiE1j has been demoted
// _ZZ20right_looking_kernelPfiE2t1 has been demoted

.visible .entry _Z20right_looking_kernelPfi(
	.param .u64 .ptr .align 1 _Z20right_looking_kernelPfi_param_0,
	.param .u32 _Z20right_looking_kernelPfi_param_1
)
{
	.reg .pred 	%p<90>;
	.reg .b32 	%r<108>;
	.reg .b32 	%f<247>;
	.reg .b64 	%rd<7>;
	// demoted variable
	.shared .align 4 .b8 _ZZ9trsm_tilePfS_E4temp[128];
	// demoted variable
	.shared .align 4 .b8 _ZZ9syrk_tilePfS_E5temp1[4224];
	// demoted variable
	.shared .align 4 .b8 _ZZ20right_looking_kernelPfiE5temp2[4096];
	// demoted variable
	.shared .align 4 .b8 _ZZ20right_looking_kernelPfiE5temp3[128];
	// demoted variable
	.shared .align 4 .b8 _ZZ20right_looking_kernelPfiE5temp4[4096];
	// demoted variable
	.shared .align 4 .u32 _ZZ20right_looking_kernelPfiE1i;
	// demoted variable
	.shared .align 4 .u32 _ZZ20right_looking_kernelPfiE1j;
	// demoted variable
	.shared .align 4 .u32 _ZZ20right_looking_kernelPfiE2t1;
	ld.param.u64 	%rd3, [_Z20right_looking_kernelPfi_param_0];
	ld.param.u32 	%r42, [_Z20right_looking_kernelPfi_param_1];
	mov.b32 	%r43, -1;
	st.shared.u32 	[_ZZ20right_looking_kernelPfiE2t1], %r43;
	mov.b32 	%r44, 0;
	st.shared.u32 	[_ZZ20right_looking_kernelPfiE1i], %r44;
	setp.lt.s32 	%p1, %r42, 32;
	@%p1 bra 	$L__BB0_73;
	cvta.to.global.u64 	%rd4, %rd3;
	mov.u32 	%r1, %ctaid.x;
	mov.u32 	%r2, %ctaid.y;
	mov.u32 	%r46, %ntid.y;
	mov.u32 	%r3, %tid.y;
	mad.lo.s32 	%r47, %r1, %r46, %r3;
	mov.u32 	%r48, %ntid.x;
	mov.u32 	%r4, %tid.x;
	mad.lo.s32 	%r49, %r1, %r48, %r4;
	mov.u32 	%r50, %nctaid.x;
	mul.lo.s32 	%r51, %r48, %r50;
	mad.lo.s32 	%r52, %r51, %r47, %r49;
	mul.wide.u32 	%rd5, %r52, 4;
	add.s64 	%rd1, %rd4, %rd5;
	shl.b32 	%r53, %r3, 5;
	add.s32 	%r54, %r53, %r4;
	shl.b32 	%r55, %r54, 2;
	mov.u32 	%r56, _ZZ20right_looking_kernelPfiE5temp2;
	add.s32 	%r5, %r56, %r55;
	mul.lo.s32 	%r57, %r3, 132;
	add.s32 	%r6, %r56, %r57;
	mul.lo.s32 	%r58, %r4, 132;
	add.s32 	%r7, %r56, %r58;
	mad.lo.s32 	%r59, %r2, %r46, %r3;
	mad.lo.s32 	%r60, %r59, %r50, %r1;
	mad.lo.s32 	%r61, %r60, %r48, %r4;
	mul.wide.u32 	%rd6, %r61, 4;
	add.s64 	%rd2, %rd4, %rd6;
	shl.b32 	%r62, %r4, 2;
	mov.u32 	%r63, _ZZ20right_looking_kernelPfiE5temp3;
	add.s32 	%r8, %r63, %r62;
	shl.b32 	%r64, %r3, 2;
	mov.u32 	%r65, _ZZ9trsm_tilePfS_E4temp;
	add.s32 	%r9, %r65, %r64;
	add.s32 	%r10, %r65, %r62;
	min.u32 	%r11, %r1, %r2;
	mov.u32 	%r66, _ZZ20right_looking_kernelPfiE5temp4;
	add.s32 	%r12, %r66, %r55;
	mov.u32 	%r67, _ZZ9syrk_tilePfS_E5temp1;
	add.s32 	%r13, %r67, %r57;
	add.s32 	%r14, %r13, %r62;
	add.s32 	%r15, %r67, %r58;
	neg.s32 	%r16, %r4;
	shl.b32 	%r68, %r4, 7;
	add.s32 	%r69, %r68, %r56;
	add.s32 	%r17, %r69, 8;
	shl.b32 	%r70, %r3, 7;
	add.s32 	%r71, %r70, %r56;
	add.s32 	%r18, %r71, 8;
	shr.s32 	%r72, %r42, 31;
	shr.u32 	%r73, %r72, 27;
	add.s32 	%r74, %r42, %r73;
	shr.s32 	%r19, %r74, 5;
	mov.b32 	%r102, 0;
$L__BB0_2:
	setp.ne.s32 	%p2, %r1, %r102;
	setp.ne.s32 	%p3, %r2, %r102;
	or.pred  	%p4, %p2, %p3;
	@%p4 bra 	$L__BB0_34;
	setp.lt.u32 	%p5, %r3, %r4;
	mov.f32 	%f245, 0f00000000;
	@%p5 bra 	$L__BB0_5;
	ld.global.f32 	%f245, [%rd1];
$L__BB0_5:
	st.shared.f32 	[%r5], %f245;
	bar.sync 	0;
	mov.b32 	%r106, 0;
	mov.u32 	%r103, %r18;
	mov.u32 	%r104, %r17;
	mov.u32 	%r105, %r16;
$L__BB0_6:
	setp.ne.s32 	%p6, %r4, %r3;
	setp.ne.s32 	%p7, %r105, 0;
	or.pred  	%p8, %p6, %p7;
	@%p8 bra 	$L__BB0_8;
	ld.shared.f32 	%f6, [%r6];
	sqrt.rn.f32 	%f7, %f6;
	st.shared.f32 	[%r6], %f7;
$L__BB0_8:
	setp.gt.u32 	%p10, %r3, 31;
	bar.sync 	0;
	min.u32 	%r78, %r3, 32;
	setp.le.u32 	%p11, %r78, %r4;
	or.pred  	%p12, %p11, %p7;
	or.pred  	%p13, %p12, %p10;
	@%p13 bra 	$L__BB0_10;
	ld.shared.f32 	%f8, [%r5];
	ld.shared.f32 	%f9, [%r7];
	div.rn.f32 	%f10, %f8, %f9;
	st.shared.f32 	[%r5], %f10;
$L__BB0_10:
	setp.gt.u32 	%p15, %r4, 31;
	setp.ge.u32 	%p16, %r4, %r3;
	bar.sync 	0;
	setp.le.u32 	%p17, %r4, %r106;
	or.pred  	%p18, %p16, %p17;
	or.pred  	%p19, %p18, %p15;
	or.pred  	%p20, %p19, %p10;
	@%p20 bra 	$L__BB0_12;
	ld.shared.f32 	%f11, [%r104+-8];
	ld.shared.f32 	%f12, [%r103+-8];
	mul.f32 	%f13, %f11, %f12;
	ld.shared.f32 	%f14, [%r5];
	sub.f32 	%f15, %f14, %f13;
	st.shared.f32 	[%r5], %f15;
$L__BB0_12:
	bar.sync 	0;
	add.s32 	%r25, %r106, 1;
	setp.ne.s32 	%p22, %r4, %r25;
	or.pred  	%p23, %p6, %p22;
	@%p23 bra 	$L__BB0_14;
	ld.shared.f32 	%f16, [%r6];
	sqrt.rn.f32 	%f17, %f16;
	st.shared.f32 	[%r6], %f17;
$L__BB0_14:
	setp.gt.u32 	%p25, %r3, 31;
	bar.sync 	0;
	setp.le.u32 	%p26, %r78, %r4;
	or.pred  	%p27, %p26, %p22;
	or.pred  	%p28, %p27, %p25;
	@%p28 bra 	$L__BB0_16;
	ld.shared.f32 	%f18, [%r5];
	ld.shared.f32 	%f19, [%r7];
	div.rn.f32 	%f20, %f18, %f19;
	st.shared.f32 	[%r5], %f20;
$L__BB0_16:
	bar.sync 	0;
	setp.le.u32 	%p32, %r4, %r25;
	or.pred  	%p33, %p16, %p32;
	or.pred  	%p34, %p33, %p15;
	or.pred  	%p35, %p34, %p25;
	@%p35 bra 	$L__BB0_18;
	ld.shared.f32 	%f21, [%r104+-4];
	ld.shared.f32 	%f22, [%r103+-4];
	mul.f32 	%f23, %f21, %f22;
	ld.shared.f32 	%f24, [%r5];
	sub.f32 	%f25, %f24, %f23;
	st.shared.f32 	[%r5], %f25;
$L__BB0_18:
	setp.ne.s32 	%p36, %r4, %r3;
	bar.sync 	0;
	add.s32 	%r26, %r106, 2;
	setp.ne.s32 	%p37, %r4, %r26;
	or.pred  	%p38, %p36, %p37;
	@%p38 bra 	$L__BB0_20;
	ld.shared.f32 	%f26, [%r6];
	sqrt.rn.f32 	%f27, %f26;
	st.shared.f32 	[%r6], %f27;
$L__BB0_20:
	setp.gt.u32 	%p40, %r3, 31;
	bar.sync 	0;
	min.u32 	%r88, %r3, 32;
	setp.le.u32 	%p41, %r88, %r4;
	or.pred  	%p42, %p41, %p37;
	or.pred  	%p43, %p42, %p40;
	@%p43 bra 	$L__BB0_22;
	ld.shared.f32 	%f28, [%r5];
	ld.shared.f32 	%f29, [%r7];
	div.rn.f32 	%f30, %f28, %f29;
	st.shared.f32 	[%r5], %f30;
$L__BB0_22:
	setp.gt.u32 	%p45, %r4, 31;
	setp.ge.u32 	%p46, %r4, %r3;
	bar.sync 	0;
	setp.le.u32 	%p47, %r4, %r26;
	or.pred  	%p48, %p46, %p47;
	or.pred  	%p49, %p48, %p45;
	or.pred  	%p50, %p49, %p40;
	@%p50 bra 	$L__BB0_24;
	ld.shared.f32 	%f31, [%r104];
	ld.shared.f32 	%f32, [%r103];
	mul.f32 	%f33, %f31, %f32;
	ld.shared.f32 	%f34, [%r5];
	sub.f32 	%f35, %f34, %f33;
	st.shared.f32 	[%r5], %f35;
$L__BB0_24:
	bar.sync 	0;
	add.s32 	%r27, %r106, 3;
	setp.ne.s32 	%p52, %r4, %r27;
	or.pred  	%p53, %p36, %p52;
	@%p53 bra 	$L__BB0_26;
	ld.shared.f32 	%f36, [%r6];
	sqrt.rn.f32 	%f37, %f36;
	st.shared.f32 	[%r6], %f37;
$L__BB0_26:
	setp.gt.u32 	%p55, %r3, 31;
	bar.sync 	0;
	setp.le.u32 	%p56, %r88, %r4;
	or.pred  	%p57, %p56, %p52;
	or.pred  	%p58, %p57, %p55;
	@%p58 bra 	$L__BB0_28;
	ld.shared.f32 	%f38, [%r5];
	ld.shared.f32 	%f39, [%r7];
	div.rn.f32 	%f40, %f38, %f39;
	st.shared.f32 	[%r5], %f40;
$L__BB0_28:
	bar.sync 	0;
	setp.le.u32 	%p62, %r4, %r27;
	or.pred  	%p63, %p46, %p62;
	or.pred  	%p64, %p63, %p45;
	or.pred  	%p65, %p64, %p55;
	@%p65 bra 	$L__BB0_30;
	ld.shared.f32 	%f41, [%r104+4];
	ld.shared.f32 	%f42, [%r103+4];
	mul.f32 	%f43, %f41, %f42;
	ld.shared.f32 	%f44, [%r5];
	sub.f32 	%f45, %f44, %f43;
	st.shared.f32 	[%r5], %f45;
$L__BB0_30:
	bar.sync 	0;
	add.s32 	%r106, %r106, 4;
	add.s32 	%r105, %r105, 4;
	add.s32 	%r104, %r104, 16;
	add.s32 	%r103, %r103, 16;
	setp.ne.s32 	%p66, %r106, 32;
	@%p66 bra 	$L__BB0_6;
	setp.lt.u32 	%p67, %r3, %r4;
	mov.f32 	%f246, 0f00000000;
	@%p67 bra 	$L__BB0_33;
	ld.shared.f32 	%f246, [%r5];
$L__BB0_33:
	st.global.f32 	[%rd1], %f246;
	bar.sync 	0;
	ld.shared.f32 	%f47, [_ZZ20right_looking_kernelPfiE5temp2];
	st.shared.f32 	[_ZZ20right_looking_kernelPfiE5temp3], %f47;
	ld.shared.f32 	%f48, [_ZZ20right_looking_kernelPfiE5temp2+132];
	st.shared.f32 	[_ZZ20right_looking_kernelPfiE5temp3+4], %f48;
	ld.shared.f32 	%f49, [_ZZ20right_looking_kernelPfiE5temp2+264];
	st.shared.f32 	[_ZZ20right_looking_kernelPfiE5temp3+8], %f49;
	ld.shared.f32 	%f50, [_ZZ20right_looking_kernelPfiE5temp2+396];
	st.shared.f32 	[_ZZ20right_looking_kernelPfiE5temp3+12], %f50;
	ld.shared.f32 	%f51, [_ZZ20right_looking_kernelPfiE5temp2+528];
	st.shared.f32 	[_ZZ20right_looking_kernelPfiE5temp3+16], %f51;
	ld.shared.f32 	%f52, [_ZZ20right_looking_kernelPfiE5temp2+660];
	st.shared.f32 	[_ZZ20right_looking_kernelPfiE5temp3+20], %f52;
	ld.shared.f32 	%f53, [_ZZ20right_looking_kernelPfiE5temp2+792];
	st.shared.f32 	[_ZZ20right_looking_kernelPfiE5temp3+24], %f53;
	ld.shared.f32 	%f54, [_ZZ20right_looking_kernelPfiE5temp2+924];
	st.shared.f32 	[_ZZ20right_looking_kernelPfiE5temp3+28], %f54;
	ld.shared.f32 	%f55, [_ZZ20right_looking_kernelPfiE5temp2+1056];
	st.shared.f32 	[_ZZ20right_looking_kernelPfiE5temp3+32], %f55;
	ld.shared.f32 	%f56, [_ZZ20right_looking_kernelPfiE5temp2+1188];
	st.shared.f32 	[_ZZ20right_looking_kernelPfiE5temp3+36], %f56;
	ld.shared.f32 	%f57, [_ZZ20right_looking_kernelPfiE5temp2+1320];
	st.shared.f32 	[_ZZ20right_looking_kernelPfiE5temp3+40], %f57;
	ld.shared.f32 	%f58, [_ZZ20right_looking_kernelPfiE5temp2+1452];
	st.shared.f32 	[_ZZ20right_looking_kernelPfiE5temp3+44], %f58;
	ld.shared.f32 	%f59, [_ZZ20right_looking_kernelPfiE5temp2+1584];
	st.shared.f32 	[_ZZ20right_looking_kernelPfiE5temp3+48], %f59;
	ld.shared.f32 	%f60, [_ZZ20right_looking_kernelPfiE5temp2+1716];
	st.shared.f32 	[_ZZ20right_looking_kernelPfiE5temp3+52], %f60;
	ld.shared.f32 	%f61, [_ZZ20right_looking_kernelPfiE5temp2+1848];
	st.shared.f32 	[_ZZ20right_looking_kernelPfiE5temp3+56], %f61;
	ld.shared.f32 	%f62, [_ZZ20right_looking_kernelPfiE5temp2+1980];
	st.shared.f32 	[_ZZ20right_looking_kernelPfiE5temp3+60], %f62;
	ld.shared.f32 	%f63, [_ZZ20right_looking_kernelPfiE5temp2+2112];
	st.shared.f32 	[_ZZ20right_looking_kernelPfiE5temp3+64], %f63;
	ld.shared.f32 	%f64, [_ZZ20right_looking_kernelPfiE5temp2+2244];
	st.shared.f32 	[_ZZ20right_looking_kernelPfiE5temp3+68], %f64;
	ld.shared.f32 	%f65, [_ZZ20right_looking_kernelPfiE5temp2+2376];
	st.shared.f32 	[_ZZ20right_looking_kernelPfiE5temp3+72], %f65;
	ld.shared.f32 	%f66, [_ZZ20right_looking_kernelPfiE5temp2+2508];
	st.shared.f32 	[_ZZ20right_looking_kernelPfiE5temp3+76], %f66;
	ld.shared.f32 	%f67, [_ZZ20right_looking_kernelPfiE5temp2+2640];
	st.shared.f32 	[_ZZ20right_looking_kernelPfiE5temp3+80], %f67;
	ld.shared.f32 	%f68, [_ZZ20right_looking_kernelPfiE5temp2+2772];
	st.shared.f32 	[_ZZ20right_looking_kernelPfiE5temp3+84], %f68;
	ld.shared.f32 	%f69, [_ZZ20right_looking_kernelPfiE5temp2+2904];
	st.shared.f32 	[_ZZ20right_looking_kernelPfiE5temp3+88], %f69;
	ld.shared.f32 	%f70, [_ZZ20right_looking_kernelPfiE5temp2+3036];
	st.shared.f32 	[_ZZ20right_looking_kernelPfiE5temp3+92], %f70;
	ld.shared.f32 	%f71, [_ZZ20right_looking_kernelPfiE5temp2+3168];
	st.shared.f32 	[_ZZ20right_looking_kernelPfiE5temp3+96], %f71;
	ld.shared.f32 	%f72, [_ZZ20right_looking_kernelPfiE5temp2+3300];
	st.shared.f32 	[_ZZ20right_looking_kernelPfiE5temp3+100], %f72;
	ld.shared.f32 	%f73, [_ZZ20right_looking_kernelPfiE5temp2+3432];
	st.shared.f32 	[_ZZ20right_looking_kernelPfiE5temp3+104], %f73;
	ld.shared.f32 	%f74, [_ZZ20right_looking_kernelPfiE5temp2+3564];
	st.shared.f32 	[_ZZ20right_looking_kernelPfiE5temp3+108], %f74;
	ld.shared.f32 	%f75, [_ZZ20right_looking_kernelPfiE5temp2+3696];
	st.shared.f32 	[_ZZ20right_looking_kernelPfiE5temp3+112], %f75;
	ld.shared.f32 	%f76, [_ZZ20right_looking_kernelPfiE5temp2+3828];
	st.shared.f32 	[_ZZ20right_looking_kernelPfiE5temp3+116], %f76;
	ld.shared.f32 	%f77, [_ZZ20right_looking_kernelPfiE5temp2+3960];
	st.shared.f32 	[_ZZ20right_looking_kernelPfiE5temp3+120], %f77;
	ld.shared.f32 	%f78, [_ZZ20right_looking_kernelPfiE5temp2+4092];
	st.shared.f32 	[_ZZ20right_looking_kernelPfiE5temp3+124], %f78;
	mov.b32 	%r96, 32;
	st.shared.u32 	[_ZZ20right_looking_kernelPfiE1j], %r96;
	ld.shared.u32 	%r97, [_ZZ20right_looking_kernelPfiE1i];
	st.shared.u32 	[_ZZ20right_looking_kernelPfiE2t1], %r97;
$L__BB0_34:
	bar.sync 	0;
	ld.shared.u32 	%r98, [_ZZ20right_looking_kernelPfiE2t1];
	setp.ne.s32 	%p68, %r1, %r98;
	setp.le.u32 	%p69, %r2, %r98;
	or.pred  	%p70, %p68, %p69;
	@%p70 bra 	$L__BB0_70;
	ld.global.f32 	%f79, [%rd2];
	st.shared.f32 	[%r5], %f79;
	bar.sync 	0;
	mov.b32 	%r107, 0;
$L__BB0_36:
	setp.ne.s32 	%p71, %r4, %r107;
	@%p71 bra 	$L__BB0_38;
	ld.shared.f32 	%f80, [%r5];
	ld.shared.f32 	%f81, [%r8];
	div.rn.f32 	%f82, %f80, %f81;
	st.shared.f32 	[%r5], %f82;
	st.shared.f32 	[%r9], %f82;
$L__BB0_38:
	bar.sync 	0;
	setp.le.u32 	%p72, %r4, %r107;
	@%p72 bra 	$L__BB0_40;
	ld.shared.f32 	%f83, [%r10];
	ld.shared.f32 	%f84, [%r9];
	mul.f32 	%f85, %f83, %f84;
	ld.shared.f32 	%f86, [%r5];
	sub.f32 	%f87, %f86, %f85;
	st.shared.f32 	[%r5], %f87;
$L__BB0_40:
	bar.sync 	0;
	add.s32 	%r33, %r107, 1;
	setp.ne.s32 	%p73, %r4, %r33;
	@%p73 bra 	$L__BB0_42;
	ld.shared.f32 	%f88, [%r5];
	ld.shared.f32 	%f89, [%r8];
	div.rn.f32 	%f90, %f88, %f89;
	st.shared.f32 	[%r5], %f90;
	st.shared.f32 	[%r9], %f90;
$L__BB0_42:
	bar.sync 	0;
	setp.le.u32 	%p74, %r4, %r33;
	@%p74 bra 	$L__BB0_44;
	ld.shared.f32 	%f91, [%r10];
	ld.shared.f32 	%f92, [%r9];
	mul.f32 	%f93, %f91, %f92;
	ld.shared.f32 	%f94, [%r5];
	sub.f32 	%f95, %f94, %f93;
	st.shared.f32 	[%r5], %f95;
$L__BB0_44:
	bar.sync 	0;
	add.s32 	%r34, %r107, 2;
	setp.ne.s32 	%p75, %r4, %r34;
	@%p75 bra 	$L__BB0_46;
	ld.shared.f32 	%f96, [%r5];
	ld.shared.f32 	%f97, [%r8];
	div.rn.f32 	%f98, %f96, %f97;
	st.shared.f32 	[%r5], %f98;
	st.shared.f32 	[%r9], %f98;
$L__BB0_46:
	bar.sync 	0;
	setp.le.u32 	%p76, %r4, %r34;
	@%p76 bra 	$L__BB0_48;
	ld.shared.f32 	%f99, [%r10];
	ld.shared.f32 	%f100, [%r9];
	mul.f32 	%f101, %f99, %f100;
	ld.shared.f32 	%f102, [%r5];
	sub.f32 	%f103, %f102, %f101;
	st.shared.f32 	[%r5], %f103;
$L__BB0_48:
	bar.sync 	0;
	add.s32 	%r35, %r107, 3;
	setp.ne.s32 	%p77, %r4, %r35;
	@%p77 bra 	$L__BB0_50;
	ld.shared.f32 	%f104, [%r5];
	ld.shared.f32 	%f105, [%r8];
	div.rn.f32 	%f106, %f104, %f105;
	st.shared.f32 	[%r5], %f106;
	st.shared.f32 	[%r9], %f106;
$L__BB0_50:
	bar.sync 	0;
	setp.le.u32 	%p78, %r4, %r35;
	@%p78 bra 	$L__BB0_52;
	ld.shared.f32 	%f107, [%r10];
	ld.shared.f32 	%f108, [%r9];
	mul.f32 	%f109, %f107, %f108;
	ld.shared.f32 	%f110, [%r5];
	sub.f32 	%f111, %f110, %f109;
	st.shared.f32 	[%r5], %f111;
$L__BB0_52:
	bar.sync 	0;
	add.s32 	%r36, %r107, 4;
	setp.ne.s32 	%p79, %r4, %r36;
	@%p79 bra 	$L__BB0_54;
	ld.shared.f32 	%f112, [%r5];
	ld.shared.f32 	%f113, [%r8];
	div.rn.f32 	%f114, %f112, %f113;
	st.shared.f32 	[%r5], %f114;
	st.shared.f32 	[%r9], %f114;
$L__BB0_54:
	bar.sync 	0;
	setp.le.u32 	%p80, %r4, %r36;
	@%p80 bra 	$L__BB0_56;
	ld.shared.f32 	%f115, [%r10];
	ld.shared.f32 	%f116, [%r9];
	mul.f32 	%f117, %f115, %f116;
	ld.shared.f32 	%f118, [%r5];
	sub.f32 	%f119, %f118, %f117;
	st.shared.f32 	[%r5], %f119;
$L__BB0_56:
	bar.sync 	0;
	add.s32 	%r37, %r107, 5;
	setp.ne.s32 	%p81, %r4, %r37;
	@%p81 bra 	$L__BB0_58;
	ld.shared.f32 	%f120, [%r5];
	ld.shared.f32 	%f121, [%r8];
	div.rn.f32 	%f122, %f120, %f121;
	st.shared.f32 	[%r5], %f122;
	st.shared.f32 	[%r9], %f122;
$L__BB0_58:
	bar.sync 	0;
	setp.le.u32 	%p82, %r4, %r37;
	@%p82 bra 	$L__BB0_60;
	ld.shared.f32 	%f123, [%r10];
	ld.shared.f32 	%f124, [%r9];
	mul.f32 	%f125, %f123, %f124;
	ld.shared.f32 	%f126, [%r5];
	sub.f32 	%f127, %f126, %f125;
	st.shared.f32 	[%r5], %f127;
$L__BB0_60:
	bar.sync 	0;
	add.s32 	%r38, %r107, 6;
	setp.ne.s32 	%p83, %r4, %r38;
	@%p83 bra 	$L__BB0_62;
	ld.shared.f32 	%f128, [%r5];
	ld.shared.f32 	%f129, [%r8];
	div.rn.f32 	%f130, %f128, %f129;
	st.shared.f32 	[%r5], %f130;
	st.shared.f32 	[%r9], %f130;
$L__BB0_62:
	bar.sync 	0;
	setp.le.u32 	%p84, %r4, %r38;
	@%p84 bra 	$L__BB0_64;
	ld.shared.f32 	%f131, [%r10];
	ld.shared.f32 	%f132, [%r9];
	mul.f32 	%f133, %f131, %f132;
	ld.shared.f32 	%f134, [%r5];
	sub.f32 	%f135, %f134, %f133;
	st.shared.f32 	[%r5], %f135;
$L__BB0_64:
	bar.sync 	0;
	add.s32 	%r39, %r107, 7;
	setp.ne.s32 	%p85, %r4, %r39;
	@%p85 bra 	$L__BB0_66;
	ld.shared.f32 	%f136, [%r5];
	ld.shared.f32 	%f137, [%r8];
	div.rn.f32 	%f138, %f136, %f137;
	st.shared.f32 	[%r5], %f138;
	st.shared.f32 	[%r9], %f138;
$L__BB0_66:
	bar.sync 	0;
	setp.le.u32 	%p86, %r4, %r39;
	@%p86 bra 	$L__BB0_68;
	ld.shared.f32 	%f139, [%r10];
	ld.shared.f32 	%f140, [%r9];
	mul.f32 	%f141, %f139, %f140;
	ld.shared.f32 	%f142, [%r5];
	sub.f32 	%f143, %f142, %f141;
	st.shared.f32 	[%r5], %f143;
$L__BB0_68:
	bar.sync 	0;
	add.s32 	%r107, %r107, 8;
	setp.ne.s32 	%p87, %r107, 32;
	@%p87 bra 	$L__BB0_36;
	ld.shared.f32 	%f144, [%r5];
	st.global.f32 	[%rd2], %f144;
	bar.sync 	0;
$L__BB0_70:
	bar.sync 	0;
	ld.shared.u32 	%r100, [_ZZ20right_looking_kernelPfiE2t1];
	setp.ge.u32 	%p88, %r100, %r11;
	@%p88 bra 	$L__BB0_72;
	ld.global.f32 	%f145, [%rd2];
	st.shared.f32 	[%r12], %f145;
	bar.sync 	0;
	ld.shared.f32 	%f146, [%r5];
	st.shared.f32 	[%r14], %f146;
	bar.sync 	0;
	ld.shared.f32 	%f147, [%r15];
	ld.shared.f32 	%f148, [%r13];
	fma.rn.f32 	%f149, %f147, %f148, 0f00000000;
	ld.shared.f32 	%f150, [%r15+4];
	ld.shared.f32 	%f151, [%r13+4];
	fma.rn.f32 	%f152, %f150, %f151, %f149;
	ld.shared.f32 	%f153, [%r15+8];
	ld.shared.f32 	%f154, [%r13+8];
	fma.rn.f32 	%f155, %f153, %f154, %f152;
	ld.shared.f32 	%f156, [%r15+12];
	ld.shared.f32 	%f157, [%r13+12];
	fma.rn.f32 	%f158, %f156, %f157, %f155;
	ld.shared.f32 	%f159, [%r15+16];
	ld.shared.f32 	%f160, [%r13+16];
	fma.rn.f32 	%f161, %f159, %f160, %f158;
	ld.shared.f32 	%f162, [%r15+20];
	ld.shared.f32 	%f163, [%r13+20];
	fma.rn.f32 	%f164, %f162, %f163, %f161;
	ld.shared.f32 	%f165, [%r15+24];
	ld.shared.f32 	%f166, [%r13+24];
	fma.rn.f32 	%f167, %f165, %f166, %f164;
	ld.shared.f32 	%f168, [%r15+28];
	ld.shared.f32 	%f169, [%r13+28];
	fma.rn.f32 	%f170, %f168, %f169, %f167;
	ld.shared.f32 	%f171, [%r15+32];
	ld.shared.f32 	%f172, [%r13+32];
	fma.rn.f32 	%f173, %f171, %f172, %f170;
	ld.shared.f32 	%f174, [%r15+36];
	ld.shared.f32 	%f175, [%r13+36];
	fma.rn.f32 	%f176, %f174, %f175, %f173;
	ld.shared.f32 	%f177, [%r15+40];
	ld.shared.f32 	%f178, [%r13+40];
	fma.rn.f32 	%f179, %f177, %f178, %f176;
	ld.shared.f32 	%f180, [%r15+44];
	ld.shared.f32 	%f181, [%r13+44];
	fma.rn.f32 	%f182, %f180, %f181, %f179;
	ld.shared.f32 	%f183, [%r15+48];
	ld.shared.f32 	%f184, [%r13+48];
	fma.rn.f32 	%f185, %f183, %f184, %f182;
	ld.shared.f32 	%f186, [%r15+52];
	ld.shared.f32 	%f187, [%r13+52];
	fma.rn.f32 	%f188, %f186, %f187, %f185;
	ld.shared.f32 	%f189, [%r15+56];
	ld.shared.f32 	%f190, [%r13+56];
	fma.rn.f32 	%f191, %f189, %f190, %f188;
	ld.shared.f32 	%f192, [%r15+60];
	ld.shared.f32 	%f193, [%r13+60];
	fma.rn.f32 	%f194, %f192, %f193, %f191;
	ld.shared.f32 	%f195, [%r15+64];
	ld.shared.f32 	%f196, [%r13+64];
	fma.rn.f32 	%f197, %f195, %f196, %f194;
	ld.shared.f32 	%f198, [%r15+68];
	ld.shared.f32 	%f199, [%r13+68];
	fma.rn.f32 	%f200, %f198, %f199, %f197;
	ld.shared.f32 	%f201, [%r15+72];
	ld.shared.f32 	%f202, [%r13+72];
	fma.rn.f32 	%f203, %f201, %f202, %f200;
	ld.shared.f32 	%f204, [%r15+76];
	ld.shared.f32 	%f205, [%r13+76];
	fma.rn.f32 	%f206, %f204, %f205, %f203;
	ld.shared.f32 	%f207, [%r15+80];
	ld.shared.f32 	%f208, [%r13+80];
	fma.rn.f32 	%f209, %f207, %f208, %f206;
	ld.shared.f32 	%f210, [%r15+84];
	ld.shared.f32 	%f211, [%r13+84];
	fma.rn.f32 	%f212, %f210, %f211, %f209;
	ld.shared.f32 	%f213, [%r15+88];
	ld.shared.f32 	%f214, [%r13+88];
	fma.rn.f32 	%f215, %f213, %f214, %f212;
	ld.shared.f32 	%f216, [%r15+92];
	ld.shared.f32 	%f217, [%r13+92];
	fma.rn.f32 	%f218, %f216, %f217, %f215;
	ld.shared.f32 	%f219, [%r15+96];
	ld.shared.f32 	%f220, [%r13+96];
	fma.rn.f32 	%f221, %f219, %f220, %f218;
	ld.shared.f32 	%f222, [%r15+100];
	ld.shared.f32 	%f223, [%r13+100];
	fma.rn.f32 	%f224, %f222, %f223, %f221;
	ld.shared.f32 	%f225, [%r15+104];
	ld.shared.f32 	%f226, [%r13+104];
	fma.rn.f32 	%f227, %f225, %f226, %f224;
	ld.shared.f32 	%f228, [%r15+108];
	ld.shared.f32 	%f229, [%r13+108];
	fma.rn.f32 	%f230, %f228, %f229, %f227;
	ld.shared.f32 	%f231, [%r15+112];
	ld.shared.f32 	%f232, [%r13+112];
	fma.rn.f32 	%f233, %f231, %f232, %f230;
	ld.shared.f32 	%f234, [%r15+116];
	ld.shared.f32 	%f235, [%r13+116];
	fma.rn.f32 	%f236, %f234, %f235, %f233;
	ld.shared.f32 	%f237, [%r15+120];
	ld.shared.f32 	%f238, [%r13+120];
	fma.rn.f32 	%f239, %f237, %f238, %f236;
	ld.shared.f32 	%f240, [%r15+124];
	ld.shared.f32 	%f241, [%r13+124];
	fma.rn.f32 	%f242, %f240, %f241, %f239;
	ld.shared.f32 	%f243, [%r12];
	sub.f32 	%f244, %f243, %f242;
	st.shared.f32 	[%r12], %f244;
	st.global.f32 	[%rd2], %f244;
	bar.sync 	0;
$L__BB0_72:
	ld.shared.u32 	%r101, [_ZZ20right_looking_kernelPfiE1i];
	add.s32 	%r102, %r101, 1;
	st.shared.u32 	[_ZZ20right_looking_kernelPfiE1i], %r102;
	setp.lt.s32 	%p89, %r102, %r19;
	@%p89 bra 	$L__BB0_2;
$L__BB0_73:
	ret;

}


// ===== COMPILED SASS (sm_100) =====

	.target	sm_100

	.elftype	@"ET_EXEC"


//--------------------- .note.nv.tkinfo           --------------------------
	.section	.note.nv.tkinfo,"",@"SHT_NOTE"
	.sectionflags	@"SHF_NOTE_NV_TKINFO"
	.tkinfo
        /*0018*/ 	.word	0x00000002
        /*0030*/ 	.string	""
        /*0030*/ 	.string	"ptxas"
        /*0030*/ 	.string	"Cuda compilation tools, release 13.0, V13.0.88"
        /*0030*/ 	.string	"Build cuda_13.0.r13.0/compiler.36424714_0"
        /*0030*/ 	.string	"-arch sm_100 -m 64 "



//--------------------- .note.nv.cuinfo           --------------------------
	.section	.note.nv.cuinfo,"",@"SHT_NOTE"
	.sectionflags	@"SHF_NOTE_NV_CUINFO"
        /*0018*/ 	.short	0x0002
        /*001a*/ 	.short	0x0064
        /*001c*/ 	.short	0x0082
	.zero		2


//--------------------- .nv.info                  --------------------------
	.section	.nv.info,"",@"SHT_CUDA_INFO"
	.align	4


	//----- nvinfo : EIATTR_REGCOUNT
	.align		4
        /*0000*/ 	.byte	0x04, 0x2f
        /*0002*/ 	.short	(.L_1 - .L_0)
	.align		4
.L_0:
        /*0004*/ 	.word	index@(_Z20right_looking_kernelPfi)
        /*0008*/ 	.word	0x00000026


	//----- nvinfo : EIATTR_FRAME_SIZE
	.align		4
.L_1:
        /*000c*/ 	.byte	0x04, 0x11
        /*000e*/ 	.short	(.L_3 - .L_2)
	.align		4
.L_2:
        /*0010*/ 	.word	index@($__internal_1_$__cuda_sm3x_div_rn_noftz_f32_slowpath)
        /*0014*/ 	.word	0x00000000


	//----- nvinfo : EIATTR_FRAME_SIZE
	.align		4
.L_3:
        /*0018*/ 	.byte	0x04, 0x11
        /*001a*/ 	.short	(.L_5 - .L_4)
	.align		4
.L_4:
        /*001c*/ 	.word	index@($__internal_0_$__cuda_sm20_sqrt_rn_f32_slowpath)
        /*0020*/ 	.word	0x00000000


	//----- nvinfo : EIATTR_FRAME_SIZE
	.align		4
.L_5:
        /*0024*/ 	.byte	0x04, 0x11
        /*0026*/ 	.short	(.L_7 - .L_6)
	.align		4
.L_6:
        /*0028*/ 	.word	index@(_Z20right_looking_kernelPfi)
        /*002c*/ 	.word	0x00000000


	//----- nvinfo : EIATTR_MIN_STACK_SIZE
	.align		4
.L_7:
        /*0030*/ 	.byte	0x04, 0x12
        /*0032*/ 	.short	(.L_9 - .L_8)
	.align		4
.L_8:
        /*0034*/ 	.word	index@(_Z20right_looking_kernelPfi)
        /*0038*/ 	.word	0x00000000
.L_9:


//--------------------- .nv.compat                --------------------------
	.section	.nv.compat,"",@"SHT_CUDA_COMPAT_INFO"
	.align	4
        /*0000*/ 	.byte	0x02, 0x09, 0x00, 0x00, 0x02, 0x02, 0x01, 0x00, 0x02, 0x05, 0x05, 0x00, 0x03, 0x07, 0x01, 0x01
        /*0010*/ 	.byte	0x02, 0x03, 0x00, 0x00, 0x02, 0x06, 0x01, 0x00, 0x04, 0x0b, 0x08, 0x00, 0x01, 0x00, 0x00, 0x00
        /*0020*/ 	.byte	0x00, 0x00, 0x00, 0x00


//--------------------- .nv.info._Z20right_looking_kernelPfi --------------------------
	.section	.nv.info._Z20right_looking_kernelPfi,"",@"SHT_CUDA_INFO"
	.sectionflags	@""
	.align	4


	//----- nvinfo : EIATTR_CUDA_API_VERSION
	.align		4
        /*0000*/ 	.byte	0x04, 0x37
        /*0002*/ 	.short	(.L_11 - .L_10)
.L_10:
        /*0004*/ 	.word	0x00000082


	//----- nvinfo : EIATTR_KPARAM_INFO
	.align		4
.L_11:
        /*0008*/ 	.byte	0x04, 0x17
        /*000a*/ 	.short	(.L_13 - .L_12)
.L_12:
        /*000c*/ 	.word	0x00000000
        /*0010*/ 	.short	0x0001
        /*0012*/ 	.short	0x0008
        /*0014*/ 	.byte	0x00, 0xf0, 0x11, 0x00


	//----- nvinfo : EIATTR_KPARAM_INFO
	.align		4
.L_13:
        /*0018*/ 	.byte	0x04, 0x17
        /*001a*/ 	.short	(.L_15 - .L_14)
.L_14:
        /*001c*/ 	.word	0x00000000
        /*0020*/ 	.short	0x0000
        /*0022*/ 	.short	0x0000
        /*0024*/ 	.byte	0x00, 0xf5, 0x21, 0x00


	//----- nvinfo : EIATTR_SPARSE_MMA_MASK
	.align		4
.L_15:
        /*0028*/ 	.byte	0x03, 0x50
        /*002a*/ 	.short	0x0000


	//----- nvinfo : EIATTR_MAXREG_COUNT
	.align		4
        /*002c*/ 	.byte	0x03, 0x1b
        /*002e*/ 	.short	0x00ff


	//----- nvinfo : EIATTR_NUM_BARRIERS
	.align		4
        /*0030*/ 	.byte	0x02, 0x4c
        /*0032*/ 	.byte	0x01
	.zero		1


	//----- nvinfo : EIATTR_MERCURY_ISA_VERSION
	.align		4
        /*0034*/ 	.byte	0x03, 0x5f
        /*0036*/ 	.short	0x0101


	//----- nvinfo : EIATTR_VRC_CTA_INIT_COUNT
	.align		4
        /*0038*/ 	.byte	0x02, 0x4a
	.zero		1
	.zero		1


	//----- nvinfo : EIATTR_EXIT_INSTR_OFFSETS
	.align		4
        /*003c*/ 	.byte	0x04, 0x1c
        /*003e*/ 	.short	(.L_17 - .L_16)


	//   ....[0]....
.L_16:
        /*0040*/ 	.word	0x00000090


	//   ....[1]....
        /*0044*/ 	.word	0x00002e30


	//----- nvinfo : EIATTR_CRS_STACK_SIZE
	.align		4
.L_17:
        /*0048*/ 	.byte	0x04, 0x1e
        /*004a*/ 	.short	(.L_19 - .L_18)
.L_18:
        /*004c*/ 	.word	0x00000000


	//----- nvinfo : EIATTR_CBANK_PARAM_SIZE
	.align		4
.L_19:
        /*0050*/ 	.byte	0x03, 0x19
        /*0052*/ 	.short	0x000c


	//----- nvinfo : EIATTR_PARAM_CBANK
	.align		4
        /*0054*/ 	.byte	0x04, 0x0a
        /*0056*/ 	.short	(.L_21 - .L_20)
	.align		4
.L_20:
        /*0058*/ 	.word	index@(.nv.constant0._Z20right_looking_kernelPfi)
        /*005c*/ 	.short	0x0380
        /*005e*/ 	.short	0x000c


	//----- nvinfo : EIATTR_SW_WAR
	.align		4
.L_21:
        /*0060*/ 	.byte	0x04, 0x36
        /*0062*/ 	.short	(.L_23 - .L_22)
.L_22:
        /*0064*/ 	.word	0x00000008
.L_23:


//--------------------- .nv.callgraph             --------------------------
	.section	.nv.callgraph,"",@"SHT_CUDA_CALLGRAPH"
	.align	4
	.sectionentsize	8
	.align		4
        /*0000*/ 	.word	0x00000000
	.align		4
        /*0004*/ 	.word	0xffffffff
	.align		4
        /*0008*/ 	.word	0x00000000
	.align		4
        /*000c*/ 	.word	0xfffffffe
	.align		4
        /*0010*/ 	.word	0x00000000
	.align		4
        /*0014*/ 	.word	0xfffffffd
	.align		4
        /*0018*/ 	.word	0x00000000
	.align		4
        /*001c*/ 	.word	0xfffffffc


//--------------------- .text._Z20right_looking_kernelPfi --------------------------
	.section	.text._Z20right_looking_kernelPfi,"ax",@progbits
	.align	128
        .global         _Z20right_looking_kernelPfi
        .type           _Z20right_looking_kernelPfi,@function
        .size           _Z20right_looking_kernelPfi,(.L_x_88 - _Z20right_looking_kernelPfi)
        .other          _Z20right_looking_kernelPfi,@"STO_CUDA_ENTRY STV_DEFAULT"
_Z20right_looking_kernelPfi:
.text._Z20right_looking_kernelPfi:
[----:B------:R-:W-:Y:S01]  /*0000*/  LDC R1, c[0x0][0x37c] ;  /* 0x0000df00ff017b82 */ /* 0x000fe20000000800 */
[----:B------:R-:W0:Y:S07]  /*0010*/  S2R R15, SR_CgaCtaId ;  /* 0x00000000000f7919 */ /* 0x000e2e0000008800 */
[----:B------:R-:W1:Y:S01]  /*0020*/  LDC R19, c[0x0][0x388] ;  /* 0x0000e200ff137b82 */ /* 0x000e620000000800 */
[----:B------:R-:W-:Y:S02]  /*0030*/  MOV R0, 0x400 ;  /* 0x0000040000007802 */ /* 0x000fe40000000f00 */
[----:B------:R-:W-:-:S02]  /*0040*/  MOV R2, 0xffffffff ;  /* 0xffffffff00027802 */ /* 0x000fc40000000f00 */
[----:B-1----:R-:W-:Y:S02]  /*0050*/  ISETP.GE.AND P0, PT, R19, 0x20, PT ;  /* 0x000000201300780c */ /* 0x002fe40003f06270 */
[----:B0-----:R-:W-:-:S05]  /*0060*/  LEA R17, R15, R0, 0x18 ;  /* 0x000000000f117211 */ /* 0x001fca00078ec0ff */
[----:B------:R0:W-:Y:S04]  /*0070*/  STS [R17+0x3188], R2 ;  /* 0x0031880211007388 */ /* 0x0001e80000000800 */
[----:B------:R0:W-:Y:S02]  /*0080*/  STS [R17+0x3180], RZ ;  /* 0x003180ff11007388 */ /* 0x0001e40000000800 */
[----:B------:R-:W-:Y:S05]  /*0090*/  @!P0 EXIT ;  /* 0x000000000000894d */ /* 0x000fea0003800000 */
[----:B------:R-:W1:Y:S01]  /*00a0*/  S2R R8, SR_TID.Y ;  /* 0x0000000000087919 */ /* 0x000e620000002200 */
[----:B------:R-:W1:Y:S01]  /*00b0*/  S2UR UR8, SR_CTAID.Y ;  /* 0x00000000000879c3 */ /* 0x000e620000002600 */
[----:B------:R-:W-:Y:S01]  /*00c0*/  IMAD.MOV.U32 R25, RZ, RZ, RZ ;  /* 0x000000ffff197224 */ /* 0x000fe200078e00ff */
[----:B------:R-:W2:Y:S01]  /*00d0*/  LDCU.64 UR10, c[0x0][0x358] ;  /* 0x00006b00ff0a77ac */ /* 0x000ea20008000a00 */
[----:B------:R-:W3:Y:S05]  /*00e0*/  S2R R9, SR_TID.X ;  /* 0x0000000000097919 */ /* 0x000eea0000002100 */
[----:B------:R-:W1:Y:S08]  /*00f0*/  LDC R3, c[0x0][0x364] ;  /* 0x0000d900ff037b82 */ /* 0x000e700000000800 */
[----:B------:R-:W4:Y:S08]  /*0100*/  LDC R12, c[0x0][0x360] ;  /* 0x0000d800ff0c7b82 */ /* 0x000f300000000800 */
[----:B------:R-:W0:Y:S08]  /*0110*/  S2UR UR7, SR_CTAID.X ;  /* 0x00000000000779c3 */ /* 0x000e300000002500 */
[----:B------:R-:W5:Y:S01]  /*0120*/  LDC R10, c[0x0][0x370] ;  /* 0x0000dc00ff0a7b82 */ /* 0x000f620000000800 */
[----:B-1----:R-:W-:Y:S01]  /*0130*/  IMAD R7, R3, UR8, R8 ;  /* 0x0000000803077c24 */ /* 0x002fe2000f8e0208 */
[----:B---3--:R-:W-:-:S06]  /*0140*/  LEA R14, R8, R9, 0x5 ;  /* 0x00000009080e7211 */ /* 0x008fcc00078e28ff */
[----:B------:R-:W1:Y:S01]  /*0150*/  LDC.64 R4, c[0x0][0x380] ;  /* 0x0000e000ff047b82 */ /* 0x000e620000000a00 */
[----:B0-----:R-:W-:Y:S01]  /*0160*/  IMAD R2, R3, UR7, R8 ;  /* 0x0000000703027c24 */ /* 0x001fe2000f8e0208 */
[----:B------:R-:W-:Y:S02]  /*0170*/  UISETP.LT.U32.AND UP0, UPT, UR7, UR8, UPT ;  /* 0x000000080700728c */ /* 0x000fe4000bf01070 */
[C---:B----4-:R-:W-:Y:S02]  /*0180*/  IMAD R3, R12.reuse, UR7, R9 ;  /* 0x000000070c037c24 */ /* 0x050fe4000f8e0209 */
[----:B------:R-:W-:Y:S01]  /*0190*/  USEL UR6, UR7, UR8, UP0 ;  /* 0x0000000807067287 */ /* 0x000fe20008000000 */
[-C--:B-----5:R-:W-:Y:S02]  /*01a0*/  IMAD R6, R12, R10.reuse, RZ ;  /* 0x0000000a0c067224 */ /* 0x0a0fe400078e02ff */
[----:B------:R-:W-:Y:S02]  /*01b0*/  IMAD R10, R7, R10, UR7 ;  /* 0x00000007070a7e24 */ /* 0x000fe4000f8e020a */
[----:B------:R-:W-:-:S02]  /*01c0*/  IMAD R3, R2, R6, R3 ;  /* 0x0000000602037224 */ /* 0x000fc400078e0203 */
[----:B------:R-:W-:Y:S01]  /*01d0*/  IMAD R11, R10, R12, R9 ;  /* 0x0000000c0a0b7224 */ /* 0x000fe200078e0209 */
[C---:B------:R-:W-:Y:S01]  /*01e0*/  IADD3 R10, PT, PT, R0.reuse, 0x2180, RZ ;  /* 0x00002180000a7810 */ /* 0x040fe20007ffe0ff */
[C---:B------:R-:W-:Y:S01]  /*01f0*/  VIADD R2, R0.reuse, 0x1100 ;  /* 0x0000110000027836 */ /* 0x040fe20000000000 */
[----:B------:R-:W-:Y:S01]  /*0200*/  SHF.R.S32.HI R12, RZ, 0x1f, R19 ;  /* 0x0000001fff0c7819 */ /* 0x000fe20000011413 */
[C---:B------:R-:W-:Y:S01]  /*0210*/  VIADD R6, R0.reuse, 0x2100 ;  /* 0x0000210000067836 */ /* 0x040fe20000000000 */
[----:B------:R-:W-:Y:S02]  /*0220*/  IADD3 R0, PT, PT, R0, 0x80, RZ ;  /* 0x0000008000007810 */ /* 0x000fe40007ffe0ff */
[----:B------:R-:W-:Y:S01]  /*0230*/  LEA R7, R15, R2, 0x18 ;  /* 0x000000020f077211 */ /* 0x000fe200078ec0ff */
[----:B-1----:R-:W-:Y:S01]  /*0240*/  IMAD.WIDE.U32 R2, R3, 0x4, R4 ;  /* 0x0000000403027825 */ /* 0x002fe200078e0004 */
[C---:B------:R-:W-:Y:S02]  /*0250*/  LEA R0, R15.reuse, R0, 0x18 ;  /* 0x000000000f007211 */ /* 0x040fe400078ec0ff */
[----:B------:R-:W-:Y:S01]  /*0260*/  LEA R13, R15, R10, 0x18 ;  /* 0x0000000a0f0d7211 */ /* 0x000fe200078ec0ff */
[----:B------:R-:W-:Y:S01]  /*0270*/  IMAD R21, R9, 0x80, R7 ;  /* 0x0000008009157824 */ /* 0x000fe200078e0207 */
[C---:B------:R-:W-:Y:S01]  /*0280*/  LEA R22, R8.reuse, R7, 0x7 ;  /* 0x0000000708167211 */ /* 0x040fe200078e38ff */
[----:B------:R-:W-:Y:S01]  /*0290*/  IMAD R18, R8, 0x84, R0 ;  /* 0x0000008408127824 */ /* 0x000fe200078e0200 */
[----:B------:R-:W-:Y:S01]  /*02a0*/  LEA R6, R15, R6, 0x18 ;  /* 0x000000060f067211 */ /* 0x000fe200078ec0ff */
[----:B------:R-:W-:Y:S01]  /*02b0*/  IMAD.WIDE.U32 R4, R11, 0x4, R4 ;  /* 0x000000040b047825 */ /* 0x000fe200078e0004 */
[----:B------:R-:W-:-:S02]  /*02c0*/  LEA.HI R16, R12, R19, RZ, 0x5 ;  /* 0x000000130c107211 */ /* 0x000fc400078f28ff */
[C---:B------:R-:W-:Y:S01]  /*02d0*/  LEA R11, R9.reuse, R17, 0x2 ;  /* 0x00000011090b7211 */ /* 0x040fe200078e10ff */
[----:B------:R-:W-:Y:S01]  /*02e0*/  IMAD R10, R8, 0x4, R17 ;  /* 0x00000004080a7824 */ /* 0x000fe200078e0211 */
[C---:B------:R-:W-:Y:S01]  /*02f0*/  IADD3 R12, PT, PT, -R9.reuse, RZ, RZ ;  /* 0x000000ff090c7210 */ /* 0x040fe20007ffe1ff */
[C---:B------:R-:W-:Y:S01]  /*0300*/  IMAD R13, R14.reuse, 0x4, R13 ;  /* 0x000000040e0d7824 */ /* 0x040fe200078e020d */
[----:B------:R-:W-:Y:S01]  /*0310*/  LEA R14, R14, R7, 0x2 ;  /* 0x000000070e0e7211 */ /* 0x000fe200078e10ff */
[C---:B------:R-:W-:Y:S01]  /*0320*/  IMAD R17, R9.reuse, 0x84, R0 ;  /* 0x0000008409117824 */ /* 0x040fe200078e0200 */
[C---:B------:R-:W-:Y:S01]  /*0330*/  LEA R15, R9.reuse, R6, 0x2 ;  /* 0x00000006090f7211 */ /* 0x040fe200078e10ff */
[--C-:B------:R-:W-:Y:S01]  /*0340*/  IMAD R19, R8, 0x84, R7.reuse ;  /* 0x0000008408137824 */ /* 0x100fe200078e0207 */
[----:B------:R-:W-:Y:S01]  /*0350*/  SHF.R.S32.HI R16, RZ, 0x5, R16 ;  /* 0x00000005ff107819 */ /* 0x000fe20000011410 */
[----:B------:R-:W-:Y:S01]  /*0360*/  IMAD R20, R9, 0x84, R7 ;  /* 0x0000008409147824 */ /* 0x000fe200078e0207 */
[----:B------:R-:W-:Y:S01]  /*0370*/  IADD3 R21, PT, PT, R21, 0x8, RZ ;  /* 0x0000000815157810 */ /* 0x000fe20007ffe0ff */
[----:B------:R-:W-:Y:S01]  /*0380*/  VIADD R22, R22, 0x8 ;  /* 0x0000000816167836 */ /* 0x000fe20000000000 */
[----:B--2---:R-:W-:-:S07]  /*0390*/  LEA R23, R9, R18, 0x2 ;  /* 0x0000001209177211 */ /* 0x004fce00078e10ff */
.L_x_73:
[----:B------:R-:W-:-:S04]  /*03a0*/  ISETP.NE.AND P0, PT, R25, UR8, PT ;  /* 0x0000000819007c0c */ /* 0x000fc8000bf05270 */
[----:B------:R-:W-:-:S13]  /*03b0*/  ISETP.NE.OR P0, PT, R25, UR7, P0 ;  /* 0x0000000719007c0c */ /* 0x000fda0008705670 */
[----:B0-----:R-:W-:Y:S05]  /*03c0*/  @P0 BRA `(.L_x_0) ;  /* 0x0000001000b80947 */ /* 0x001fea0003800000 */
[----:B------:R-:W-:Y:S01]  /*03d0*/  ISETP.GE.U32.AND P0, PT, R8, R9, PT ;  /* 0x000000090800720c */ /* 0x000fe20003f06070 */
[----:B------:R-:W-:-:S12]  /*03e0*/  HFMA2 R7, -RZ, RZ, 0, 0 ;  /* 0x00000000ff077431 */ /* 0x000fd800000001ff */
[----:B------:R-:W2:Y:S01]  /*03f0*/  @P0 LDG.E R7, desc[UR10][R2.64] ;  /* 0x0000000a02070981 */ /* 0x000ea2000c1e1900 */
[----:B------:R-:W-:Y:S01]  /*0400*/  IMAD.MOV.U32 R26, RZ, RZ, R22 ;  /* 0x000000ffff1a7224 */ /* 0x000fe200078e0016 */
[----:B------:R-:W-:Y:S01]  /*0410*/  MOV R25, R21 ;  /* 0x0000001500197202 */ /* 0x000fe20000000f00 */
[----:B------:R-:W-:Y:S01]  /*0420*/  UMOV UR4, URZ ;  /* 0x000000ff00047c82 */ /* 0x000fe20008000000 */
[----:B------:R-:W-:Y:S01]  /*0430*/  MOV R24, R12 ;  /* 0x0000000c00187202 */ /* 0x000fe20000000f00 */
[----:B--2---:R0:W-:Y:S01]  /*0440*/  STS [R14], R7 ;  /* 0x000000070e007388 */ /* 0x0041e20000000800 */
[----:B------:R-:W-:Y:S06]  /*0450*/  BAR.SYNC.DEFER_BLOCKING 0x0 ;  /* 0x0000000000007b1d */ /* 0x000fec0000010000 */
.L_x_37:
[----:B------:R-:W-:Y:S01]  /*0460*/  ISETP.NE.AND P0, PT, R24, RZ, PT ;  /* 0x000000ff1800720c */ /* 0x000fe20003f05270 */
[----:B------:R-:W-:Y:S03]  /*0470*/  BSSY.RECONVERGENT B0, `(.L_x_1) ;  /* 0x0000012000007945 */ /* 0x000fe60003800200 */
[----:B------:R-:W-:-:S13]  /*0480*/  ISETP.NE.OR P1, PT, R9, R8, P0 ;  /* 0x000000080900720c */ /* 0x000fda0000725670 */
[----:B-1----:R-:W-:Y:S05]  /*0490*/  @P1 BRA `(.L_x_2) ;  /* 0x00000000003c1947 */ /* 0x002fea0003800000 */
[----:B------:R-:W1:Y:S01]  /*04a0*/  LDS R0, [R19] ;  /* 0x0000000013007984 */ /* 0x000e620000000800 */
[----:B------:R-:W-:Y:S01]  /*04b0*/  BSSY.RECONVERGENT B1, `(.L_x_3) ;  /* 0x000000c000017945 */ /* 0x000fe20003800200 */
[----:B-1----:R-:W-:Y:S01]  /*04c0*/  VIADD R6, R0, 0xf3000000 ;  /* 0xf300000000067836 */ /* 0x002fe20000000000 */
[----:B0-----:R0:W1:Y:S04]  /*04d0*/  MUFU.RSQ R7, R0 ;  /* 0x0000000000077308 */ /* 0x0010680000001400 */
[----:B------:R-:W-:-:S13]  /*04e0*/  ISETP.GT.U32.AND P1, PT, R6, 0x727fffff, PT ;  /* 0x727fffff0600780c */ /* 0x000fda0003f24070 */
[----:B01----:R-:W-:Y:S05]  /*04f0*/  @!P1 BRA `(.L_x_4) ;  /* 0x00000000000c9947 */ /* 0x003fea0003800000 */
[----:B------:R-:W-:-:S07]  /*0500*/  MOV R31, 0x520 ;  /* 0x00000520001f7802 */ /* 0x000fce0000000f00 */
[----:B------:R-:W-:Y:S05]  /*0510*/  CALL.REL.NOINC `($__internal_0_$__cuda_sm20_sqrt_rn_f32_slowpath) ;  /* 0x0000002800487944 */ /* 0x000fea0003c00000 */
[----:B------:R-:W-:Y:S05]  /*0520*/  BRA `(.L_x_5) ;  /* 0x0000000000107947 */ /* 0x000fea0003800000 */
.L_x_4:
[----:B------:R-:W-:Y:S01]  /*0530*/  FMUL.FTZ R27, R0, R7 ;  /* 0x00000007001b7220 */ /* 0x000fe20000410000 */
[----:B------:R-:W-:-:S03]  /*0540*/  FMUL.FTZ R7, R7, 0.5 ;  /* 0x3f00000007077820 */ /* 0x000fc60000410000 */
[----:B------:R-:W-:-:S04]  /*0550*/  FFMA R0, -R27, R27, R0 ;  /* 0x0000001b1b007223 */ /* 0x000fc80000000100 */
[----:B------:R-:W-:-:S07]  /*0560*/  FFMA R0, R0, R7, R27 ;  /* 0x0000000700007223 */ /* 0x000fce000000001b */
.L_x_5:
[----:B------:R-:W-:Y:S05]  /*0570*/  BSYNC.RECONVERGENT B1 ;  /* 0x0000000000017941 */ /* 0x000fea0003800200 */
.L_x_3:
[----:B------:R1:W-:Y:S02]  /*0580*/  STS [R19], R0 ;  /* 0x0000000013007388 */ /* 0x0003e40000000800 */
.L_x_2:
[----:B------:R-:W-:Y:S05]  /*0590*/  BSYNC.RECONVERGENT B0 ;  /* 0x0000000000007941 */ /* 0x000fea0003800200 */
.L_x_1:
[----:B------:R-:W-:Y:S01]  /*05a0*/  VIMNMX.U32 R28, PT, PT, R8, 0x20, PT ;  /* 0x00000020081c7848 */ /* 0x000fe20003fe0000 */
[----:B------:R-:W-:Y:S03]  /*05b0*/  BAR.SYNC.DEFER_BLOCKING 0x0 ;  /* 0x0000000000007b1d */ /* 0x000fe60000010000 */
[----:B------:R-:W-:-:S03]  /*05c0*/  ISETP.LE.U32.OR P0, PT, R28, R9, P0 ;  /* 0x000000091c00720c */ /* 0x000fc60000703470 */
[----:B------:R-:W-:Y:S01]  /*05d0*/  BSSY.RECONVERGENT B2, `(.L_x_6) ;  /* 0x0000012000027945 */ /* 0x000fe20003800200 */
[----:B------:R-:W-:-:S13]  /*05e0*/  ISETP.GT.U32.OR P0, PT, R8, 0x1f, P0 ;  /* 0x0000001f0800780c */ /* 0x000fda0000704470 */
[----:B------:R-:W-:Y:S05]  /*05f0*/  @P0 BRA `(.L_x_7) ;  /* 0x00000000003c0947 */ /* 0x000fea0003800000 */
[----:B0-----:R-:W0:Y:S01]  /*0600*/  LDS R7, [R20] ;  /* 0x0000000014077984 */ /* 0x001e220000000800 */
[----:B------:R-:W-:Y:S03]  /*0610*/  BSSY.RECONVERGENT B3, `(.L_x_8) ;  /* 0x000000c000037945 */ /* 0x000fe60003800200 */
[----:B-1----:R-:W1:Y:S01]  /*0620*/  LDS R0, [R14] ;  /* 0x000000000e007984 */ /* 0x002e620000000800 */
[----:B0-----:R-:W0:Y:S08]  /*0630*/  MUFU.RCP R6, R7 ;  /* 0x0000000700067308 */ /* 0x001e300000001000 */
[----:B-1----:R-:W1:Y:S01]  /*0640*/  FCHK P0, R0, R7 ;  /* 0x0000000700007302 */ /* 0x002e620000000000 */
[----:B0-----:R-:W-:-:S04]  /*0650*/  FFMA R27, -R7, R6, 1 ;  /* 0x3f800000071b7423 */ /* 0x001fc80000000106 */
[----:B------:R-:W-:-:S04]  /*0660*/  FFMA R27, R6, R27, R6 ;  /* 0x0000001b061b7223 */ /* 0x000fc80000000006 */
[----:B------:R-:W-:-:S04]  /*0670*/  FFMA R6, R0, R27, RZ ;  /* 0x0000001b00067223 */ /* 0x000fc800000000ff */
[----:B------:R-:W-:-:S04]  /*0680*/  FFMA R29, -R7, R6, R0 ;  /* 0x00000006071d7223 */ /* 0x000fc80000000100 */
[----:B------:R-:W-:Y:S01]  /*0690*/  FFMA R27, R27, R29, R6 ;  /* 0x0000001d1b1b7223 */ /* 0x000fe20000000006 */
[----:B-1----:R-:W-:Y:S06]  /*06a0*/  @!P0 BRA `(.L_x_9) ;  /* 0x0000000000088947 */ /* 0x002fec0003800000 */
[----:B------:R-:W-:-:S07]  /*06b0*/  MOV R29, 0x6d0 ;  /* 0x000006d0001d7802 */ /* 0x000fce0000000f00 */
[----:B------:R-:W-:Y:S05]  /*06c0*/  CALL.REL.NOINC `($__internal_1_$__cuda_sm3x_div_rn_noftz_f32_slowpath) ;  /* 0x0000002800387944 */ /* 0x000fea0003c00000 */
.L_x_9:
[----:B------:R-:W-:Y:S05]  /*06d0*/  BSYNC.RECONVERGENT B3 ;  /* 0x0000000000037941 */ /* 0x000fea0003800200 */
.L_x_8:
[----:B------:R2:W-:Y:S02]  /*06e0*/  STS [R14], R27 ;  /* 0x0000001b0e007388 */ /* 0x0005e40000000800 */
.L_x_7:
[----:B------:R-:W-:Y:S05]  /*06f0*/  BSYNC.RECONVERGENT B2 ;  /* 0x0000000000027941 */ /* 0x000fea0003800200 */
.L_x_6:
[----:B------:R-:W-:Y:S01]  /*0700*/  BAR.SYNC.DEFER_BLOCKING 0x0 ;  /* 0x0000000000007b1d */ /* 0x000fe20000010000 */
[----:B------:R-:W-:Y:S01]  /*0710*/  ISETP.GE.U32.AND P0, PT, R9, R8, PT ;  /* 0x000000080900720c */ /* 0x000fe20003f06070 */
[----:B------:R-:W-:-:S03]  /*0720*/  UIADD3 UR5, UPT, UPT, UR4, 0x1, URZ ;  /* 0x0000000104057890 */ /* 0x000fc6000fffe0ff */
[C---:B------:R-:W-:Y:S01]  /*0730*/  ISETP.LE.U32.OR P1, PT, R9.reuse, UR4, P0 ;  /* 0x0000000409007c0c */ /* 0x040fe20008723470 */
[----:B------:R-:W-:Y:S03]  /*0740*/  BSSY.RECONVERGENT B0, `(.L_x_10) ;  /* 0x000001b000007945 */ /* 0x000fe60003800200 */
[----:B------:R-:W-:-:S04]  /*0750*/  ISETP.GT.U32.OR P1, PT, R9, 0x1f, P1 ;  /* 0x0000001f0900780c */ /* 0x000fc80000f24470 */
[----:B------:R-:W-:-:S13]  /*0760*/  ISETP.GT.U32.OR P1, PT, R8, 0x1f, P1 ;  /* 0x0000001f0800780c */ /* 0x000fda0000f24470 */
[----:B-1----:R-:W-:Y:S04]  /*0770*/  @!P1 LDS R0, [R25+-0x8] ;  /* 0xfffff80019009984 */ /* 0x002fe80000000800 */
[----:B0-----:R-:W-:Y:S04]  /*0780*/  @!P1 LDS R7, [R26+-0x8] ;  /* 0xfffff8001a079984 */ /* 0x001fe80000000800 */
[----:B--2---:R-:W0:Y:S02]  /*0790*/  @!P1 LDS R27, [R14] ;  /* 0x000000000e1b9984 */ /* 0x004e240000000800 */
[----:B0-----:R-:W-:-:S05]  /*07a0*/  @!P1 FFMA R7, -R0, R7, R27 ;  /* 0x0000000700079223 */ /* 0x001fca000000011b */
[----:B------:R0:W-:Y:S01]  /*07b0*/  @!P1 STS [R14], R7 ;  /* 0x000000070e009388 */ /* 0x0001e20000000800 */
[----:B------:R-:W-:Y:S01]  /*07c0*/  BAR.SYNC.DEFER_BLOCKING 0x0 ;  /* 0x0000000000007b1d */ /* 0x000fe20000010000 */
[----:B------:R-:W-:-:S04]  /*07d0*/  ISETP.NE.AND P1, PT, R9, UR5, PT ;  /* 0x0000000509007c0c */ /* 0x000fc8000bf25270 */
[----:B------:R-:W-:-:S13]  /*07e0*/  ISETP.NE.OR P2, PT, R9, R8, P1 ;  /* 0x000000080900720c */ /* 0x000fda0000f45670 */
[----:B0-----:R-:W-:Y:S05]  /*07f0*/  @P2 BRA `(.L_x_11) ;  /* 0x00000000003c2947 */ /* 0x001fea0003800000 */
[----:B------:R-:W0:Y:S01]  /*0800*/  LDS R0, [R19] ;  /* 0x0000000013007984 */ /* 0x000e220000000800 */
[----:B------:R-:W-:Y:S01]  /*0810*/  BSSY.RECONVERGENT B1, `(.L_x_12) ;  /* 0x000000c000017945 */ /* 0x000fe20003800200 */
[----:B0-----:R-:W-:Y:S01]  /*0820*/  IADD3 R6, PT, PT, R0, -0xd000000, RZ ;  /* 0xf300000000067810 */ /* 0x001fe20007ffe0ff */
[----:B------:R0:W1:Y:S03]  /*0830*/  MUFU.RSQ R7, R0 ;  /* 0x0000000000077308 */ /* 0x0000660000001400 */
[----:B------:R-:W-:-:S13]  /*0840*/  ISETP.GT.U32.AND P2, PT, R6, 0x727fffff, PT ;  /* 0x727fffff0600780c */ /* 0x000fda0003f44070 */
[----:B0-----:R-:W-:Y:S05]  /*0850*/  @!P2 BRA `(.L_x_13) ;  /* 0x00000000000ca947 */ /* 0x001fea0003800000 */
[----:B------:R-:W-:-:S07]  /*0860*/  MOV R31, 0x880 ;  /* 0x00000880001f7802 */ /* 0x000fce0000000f00 */
[----:B-1----:R-:W-:Y:S05]  /*0870*/  CALL.REL.NOINC `($__internal_0_$__cuda_sm20_sqrt_rn_f32_slowpath) ;  /* 0x0000002400707944 */ /* 0x002fea0003c00000 */
[----:B------:R-:W-:Y:S05]  /*0880*/  BRA `(.L_x_14) ;  /* 0x0000000000107947 */ /* 0x000fea0003800000 */
.L_x_13:
[----:B-1----:R-:W-:Y:S01]  /*0890*/  FMUL.FTZ R27, R0, R7 ;  /* 0x00000007001b7220 */ /* 0x002fe20000410000 */
[----:B------:R-:W-:-:S03]  /*08a0*/  FMUL.FTZ R7, R7, 0.5 ;  /* 0x3f00000007077820 */ /* 0x000fc60000410000 */
[----:B------:R-:W-:-:S04]  /*08b0*/  FFMA R0, -R27, R27, R0 ;  /* 0x0000001b1b007223 */ /* 0x000fc80000000100 */
[----:B------:R-:W-:-:S07]  /*08c0*/  FFMA R0, R0, R7, R27 ;  /* 0x0000000700007223 */ /* 0x000fce000000001b */
.L_x_14:
[----:B------:R-:W-:Y:S05]  /*08d0*/  BSYNC.RECONVERGENT B1 ;  /* 0x0000000000017941 */ /* 0x000fea0003800200 */
.L_x_12:
[----:B------:R0:W-:Y:S02]  /*08e0*/  STS [R19], R0 ;  /* 0x0000000013007388 */ /* 0x0001e40000000800 */
.L_x_11:
[----:B------:R-:W-:Y:S05]  /*08f0*/  BSYNC.RECONVERGENT B0 ;  /* 0x0000000000007941 */ /* 0x000fea0003800200 */
.L_x_10:
[----:B------:R-:W-:Y:S01]  /*0900*/  BAR.SYNC.DEFER_BLOCKING 0x0 ;  /* 0x0000000000007b1d */ /* 0x000fe20000010000 */
[----:B------:R-:W-:-:S04]  /*0910*/  ISETP.LE.U32.OR P1, PT, R28, R9, P1 ;  /* 0x000000091c00720c */ /* 0x000fc80000f23470 */
[----:B------:R-:W-:Y:S01]  /*0920*/  ISETP.GT.U32.OR P1, PT, R8, 0x1f, P1 ;  /* 0x0000001f0800780c */ /* 0x000fe20000f24470 */
[----:B------:R-:W-:-:S12]  /*0930*/  BSSY.RECONVERGENT B2, `(.L_x_15) ;  /* 0x0000011000027945 */ /* 0x000fd80003800200 */
[----:B------:R-:W-:Y:S05]  /*0940*/  @P1 BRA `(.L_x_16) ;  /* 0x00000000003c1947 */ /* 0x000fea0003800000 */
[----:B------:R-:W1:Y:S01]  /*0950*/  LDS R7, [R20] ;  /* 0x0000000014077984 */ /* 0x000e620000000800 */
[----:B------:R-:W-:Y:S03]  /*0960*/  BSSY.RECONVERGENT B3, `(.L_x_17) ;  /* 0x000000c000037945 */ /* 0x000fe60003800200 */
[----:B0-----:R-:W0:Y:S01]  /*0970*/  LDS R0, [R14] ;  /* 0x000000000e007984 */ /* 0x001e220000000800 */
[----:B-1----:R-:W1:Y:S08]  /*0980*/  MUFU.RCP R6, R7 ;  /* 0x0000000700067308 */ /* 0x002e700000001000 */
[----:B0-----:R-:W0:Y:S01]  /*0990*/  FCHK P1, R0, R7 ;  /* 0x0000000700007302 */ /* 0x001e220000020000 */
[----:B-1----:R-:W-:-:S04]  /*09a0*/  FFMA R27, -R7, R6, 1 ;  /* 0x3f800000071b7423 */ /* 0x002fc80000000106 */
[----:B------:R-:W-:-:S04]  /*09b0*/  FFMA R27, R6, R27, R6 ;  /* 0x0000001b061b7223 */ /* 0x000fc80000000006 */
[----:B------:R-:W-:-:S04]  /*09c0*/  FFMA R6, R0, R27, RZ ;  /* 0x0000001b00067223 */ /* 0x000fc800000000ff */
[----:B------:R-:W-:-:S04]  /*09d0*/  FFMA R28, -R7, R6, R0 ;  /* 0x00000006071c7223 */ /* 0x000fc80000000100 */
[----:B------:R-:W-:Y:S01]  /*09e0*/  FFMA R27, R27, R28, R6 ;  /* 0x0000001c1b1b7223 */ /* 0x000fe20000000006 */
[----:B0-----:R-:W-:Y:S06]  /*09f0*/  @!P1 BRA `(.L_x_18) ;  /* 0x0000000000089947 */ /* 0x001fec0003800000 */
[----:B------:R-:W-:-:S07]  /*0a00*/  MOV R29, 0xa20 ;  /* 0x00000a20001d7802 */ /* 0x000fce0000000f00 */
[----:B------:R-:W-:Y:S05]  /*0a10*/  CALL.REL.NOINC `($__internal_1_$__cuda_sm3x_div_rn_noftz_f32_slowpath) ;  /* 0x0000002400647944 */ /* 0x000fea0003c00000 */
.L_x_18:
[----:B------:R-:W-:Y:S05]  /*0a20*/  BSYNC.RECONVERGENT B3 ;  /* 0x0000000000037941 */ /* 0x000fea0003800200 */
.L_x_17:
[----:B------:R1:W-:Y:S02]  /*0a30*/  STS [R14], R27 ;  /* 0x0000001b0e007388 */ /* 0x0003e40000000800 */
.L_x_16:
[----:B------:R-:W-:Y:S05]  /*0a40*/  BSYNC.RECONVERGENT B2 ;  /* 0x0000000000027941 */ /* 0x000fea0003800200 */
.L_x_15:
[----:B------:R-:W-:Y:S01]  /*0a50*/  BAR.SYNC.DEFER_BLOCKING 0x0 ;  /* 0x0000000000007b1d */ /* 0x000fe20000010000 */
[----:B------:R-:W-:Y:S01]  /*0a60*/  ISETP.LE.U32.OR P0, PT, R9, UR5, P0 ;  /* 0x0000000509007c0c */ /* 0x000fe20008703470 */
[----:B------:R-:W-:-:S03]  /*0a70*/  UIADD3 UR5, UPT, UPT, UR4, 0x2, URZ ;  /* 0x0000000204057890 */ /* 0x000fc6000fffe0ff */
[----:B------:R-:W-:Y:S01]  /*0a80*/  ISETP.GT.U32.OR P0, PT, R9, 0x1f, P0 ;  /* 0x0000001f0900780c */ /* 0x000fe20000704470 */
[----:B------:R-:W-:Y:S03]  /*0a90*/  BSSY.RECONVERGENT B0, `(.L_x_19) ;  /* 0x000001a000007945 */ /* 0x000fe60003800200 */
[----:B------:R-:W-:-:S13]  /*0aa0*/  ISETP.GT.U32.OR P0, PT, R8, 0x1f, P0 ;  /* 0x0000001f0800780c */ /* 0x000fda0000704470 */
[----:B0-----:R-:W-:Y:S04]  /*0ab0*/  @!P0 LDS R0, [R25+-0x4] ;  /* 0xfffffc0019008984 */ /* 0x001fe80000000800 */
[----:B------:R-:W-:Y:S04]  /*0ac0*/  @!P0 LDS R7, [R26+-0x4] ;  /* 0xfffffc001a078984 */ /* 0x000fe80000000800 */
[----:B-1----:R-:W0:Y:S02]  /*0ad0*/  @!P0 LDS R27, [R14] ;  /* 0x000000000e1b8984 */ /* 0x002e240000000800 */
        /* <DEDUP_REMOVED lines=15> */
.L_x_22:
[----:B-1----:R-:W-:Y:S01]  /*0bd0*/  FMUL.FTZ R27, R0, R7 ;  /* 0x00000007001b7220 */ /* 0x002fe20000410000 */
[----:B------:R-:W-:-:S03]  /*0be0*/  FMUL.FTZ R7, R7, 0.5 ;  /* 0x3f00000007077820 */ /* 0x000fc60000410000 */
[----:B------:R-:W-:-:S04]  /*0bf0*/  FFMA R0, -R27, R27, R0 ;  /* 0x0000001b1b007223 */ /* 0x000fc80000000100 */
[----:B------:R-:W-:-:S07]  /*0c00*/  FFMA R0, R0, R7, R27 ;  /* 0x0000000700007223 */ /* 0x000fce000000001b */
.L_x_23:
[----:B------:R-:W-:Y:S05]  /*0c10*/  BSYNC.RECONVERGENT B1 ;  /* 0x0000000000017941 */ /* 0x000fea0003800200 */
.L_x_21:
[----:B------:R0:W-:Y:S02]  /*0c20*/  STS [R19], R0 ;  /* 0x0000000013007388 */ /* 0x0001e40000000800 */
.L_x_20:
[----:B------:R-:W-:Y:S05]  /*0c30*/  BSYNC.RECONVERGENT B0 ;  /* 0x0000000000007941 */ /* 0x000fea0003800200 */
.L_x_19:
[----:B------:R-:W-:Y:S01]  /*0c40*/  VIMNMX.U32 R28, PT, PT, R8, 0x20, PT ;  /* 0x00000020081c7848 */ /* 0x000fe20003fe0000 */
[----:B------:R-:W-:Y:S03]  /*0c50*/  BAR.SYNC.DEFER_BLOCKING 0x0 ;  /* 0x0000000000007b1d */ /* 0x000fe60000010000 */
[----:B------:R-:W-:-:S03]  /*0c60*/  ISETP.LE.U32.OR P0, PT, R28, R9, P0 ;  /* 0x000000091c00720c */ /* 0x000fc60000703470 */
[----:B------:R-:W-:Y:S01]  /*0c70*/  BSSY.RECONVERGENT B2, `(.L_x_24) ;  /* 0x0000012000027945 */ /* 0x000fe20003800200 */
[----:B------:R-:W-:-:S13]  /*0c80*/  ISETP.GT.U32.OR P0, PT, R8, 0x1f, P0 ;  /* 0x0000001f0800780c */ /* 0x000fda0000704470 */
        /* <DEDUP_REMOVED lines=14> */
.L_x_27:
[----:B------:R-:W-:Y:S05]  /*0d70*/  BSYNC.RECONVERGENT B3 ;  /* 0x0000000000037941 */ /* 0x000fea0003800200 */
.L_x_26:
[----:B------:R1:W-:Y:S02]  /*0d80*/  STS [R14], R27 ;  /* 0x0000001b0e007388 */ /* 0x0003e40000000800 */
.L_x_25:
[----:B------:R-:W-:Y:S05]  /*0d90*/  BSYNC.RECONVERGENT B2 ;  /* 0x0000000000027941 */ /* 0x000fea0003800200 */
.L_x_24:
[----:B------:R-:W-:Y:S01]  /*0da0*/  BAR.SYNC.DEFER_BLOCKING 0x0 ;  /* 0x0000000000007b1d */ /* 0x000fe20000010000 */
[----:B------:R-:W-:-:S04]  /*0db0*/  ISETP.GE.U32.AND P0, PT, R9, R8, PT ;  /* 0x000000080900720c */ /* 0x000fc80003f06070 */
[C---:B------:R-:W-:Y:S01]  /*0dc0*/  ISETP.LE.U32.OR P1, PT, R9.reuse, UR5, P0 ;  /* 0x0000000509007c0c */ /* 0x040fe20008723470 */
[----:B------:R-:W-:Y:S01]  /*0dd0*/  UIADD3 UR5, UPT, UPT, UR4, 0x3, URZ ;  /* 0x0000000304057890 */ /* 0x000fe2000fffe0ff */
[----:B------:R-:W-:Y:S02]  /*0de0*/  BSSY.RECONVERGENT B0, `(.L_x_28) ;  /* 0x000001b000007945 */ /* 0x000fe40003800200 */
[----:B------:R-:W-:-:S04]  /*0df0*/  ISETP.GT.U32.OR P1, PT, R9, 0x1f, P1 ;  /* 0x0000001f0900780c */ /* 0x000fc80000f24470 */
[----:B------:R-:W-:-:S13]  /*0e00*/  ISETP.GT.U32.OR P1, PT, R8, 0x1f, P1 ;  /* 0x0000001f0800780c */ /* 0x000fda0000f24470 */
[----:B0-----:R-:W-:Y:S04]  /*0e10*/  @!P1 LDS R0, [R25] ;  /* 0x0000000019009984 */ /* 0x001fe80000000800 */
[----:B------:R-:W-:Y:S04]  /*0e20*/  @!P1 LDS R7, [R26] ;  /* 0x000000001a079984 */ /* 0x000fe80000000800 */
        /* <DEDUP_REMOVED lines=9> */
[----:B0-----:R-:W-:Y:S01]  /*0ec0*/  VIADD R6, R0, 0xf3000000 ;  /* 0xf300000000067836 */ /* 0x001fe20000000000 */
[----:B------:R0:W1:Y:S04]  /*0ed0*/  MUFU.RSQ R7, R0 ;  /* 0x0000000000077308 */ /* 0x0000680000001400 */
[----:B------:R-:W-:-:S13]  /*0ee0*/  ISETP.GT.U32.AND P2, PT, R6, 0x727fffff, PT ;  /* 0x727fffff0600780c */ /* 0x000fda0003f44070 */
[----:B01----:R-:W-:Y:S05]  /*0ef0*/  @!P2 BRA `(.L_x_31) ;  /* 0x00000000000ca947 */ /* 0x003fea0003800000 */
[----:B------:R-:W-:-:S07]  /*0f00*/  MOV R31, 0xf20 ;  /* 0x00000f20001f7802 */ /* 0x000fce0000000f00 */
[----:B------:R-:W-:Y:S05]  /*0f10*/  CALL.REL.NOINC `($__internal_0_$__cuda_sm20_sqrt_rn_f32_slowpath) ;  /* 0x0000001c00c87944 */ /* 0x000fea0003c00000 */
[----:B------:R-:W-:Y:S05]  /*0f20*/  BRA `(.L_x_32) ;  /* 0x0000000000107947 */ /* 0x000fea0003800000 */
.L_x_31:
[----:B------:R-:W-:Y:S01]  /*0f30*/  FMUL.FTZ R27, R0, R7 ;  /* 0x00000007001b7220 */ /* 0x000fe20000410000 */
[----:B------:R-:W-:-:S03]  /*0f40*/  FMUL.FTZ R7, R7, 0.5 ;  /* 0x3f00000007077820 */ /* 0x000fc60000410000 */
[----:B------:R-:W-:-:S04]  /*0f50*/  FFMA R0, -R27, R27, R0 ;  /* 0x0000001b1b007223 */ /* 0x000fc80000000100 */
[----:B------:R-:W-:-:S07]  /*0f60*/  FFMA R0, R0, R7, R27 ;  /* 0x0000000700007223 */ /* 0x000fce000000001b */
.L_x_32:
[----:B------:R-:W-:Y:S05]  /*0f70*/  BSYNC.RECONVERGENT B1 ;  /* 0x0000000000017941 */ /* 0x000fea0003800200 */
.L_x_30:
[----:B------:R0:W-:Y:S02]  /*0f80*/  STS [R19], R0 ;  /* 0x0000000013007388 */ /* 0x0001e40000000800 */
.L_x_29:
[----:B------:R-:W-:Y:S05]  /*0f90*/  BSYNC.RECONVERGENT B0 ;  /* 0x0000000000007941 */ /* 0x000fea0003800200 */
.L_x_28:
        /* <DEDUP_REMOVED lines=18> */
.L_x_36:
[----:B------:R-:W-:Y:S05]  /*10c0*/  BSYNC.RECONVERGENT B3 ;  /* 0x0000000000037941 */ /* 0x000fea0003800200 */
.L_x_35:
[----:B------:R1:W-:Y:S02]  /*10d0*/  STS [R14], R27 ;  /* 0x0000001b0e007388 */ /* 0x0003e40000000800 */
.L_x_34:
[----:B------:R-:W-:Y:S05]  /*10e0*/  BSYNC.RECONVERGENT B2 ;  /* 0x0000000000027941 */ /* 0x000fea0003800200 */
.L_x_33:
[----:B------:R-:W-:Y:S01]  /*10f0*/  BAR.SYNC.DEFER_BLOCKING 0x0 ;  /* 0x0000000000007b1d */ /* 0x000fe20000010000 */
[C---:B------:R-:W-:Y:S01]  /*1100*/  ISETP.LE.U32.OR P0, PT, R9.reuse, UR5, P0 ;  /* 0x0000000509007c0c */ /* 0x040fe20008703470 */
[----:B------:R-:W-:Y:S01]  /*1110*/  UIADD3 UR4, UPT, UPT, UR4, 0x4, URZ ;  /* 0x0000000404047890 */ /* 0x000fe2000fffe0ff */
[----:B------:R-:W-:Y:S02]  /*1120*/  IADD3 R24, PT, PT, R24, 0x4, RZ ;  /* 0x0000000418187810 */ /* 0x000fe40007ffe0ff */
[----:B------:R-:W-:Y:S01]  /*1130*/  ISETP.GT.U32.OR P0, PT, R9, 0x1f, P0 ;  /* 0x0000001f0900780c */ /* 0x000fe20000704470 */
[----:B------:R-:W-:-:S03]  /*1140*/  UISETP.NE.AND UP0, UPT, UR4, 0x20, UPT ;  /* 0x000000200400788c */ /* 0x000fc6000bf05270 */
[----:B------:R-:W-:-:S13]  /*1150*/  ISETP.GT.U32.OR P0, PT, R8, 0x1f, P0 ;  /* 0x0000001f0800780c */ /* 0x000fda0000704470 */
[----:B0-----:R0:W-:Y:S04]  /*1160*/  @!P0 LDS R0, [R25+0x4] ;  /* 0x0000040019008984 */ /* 0x0011e80000000800 */
[----:B------:R2:W-:Y:S04]  /*1170*/  @!P0 LDS R7, [R26+0x4] ;  /* 0x000004001a078984 */ /* 0x0005e80000000800 */
[----:B-1----:R-:W1:Y:S01]  /*1180*/  @!P0 LDS R27, [R14] ;  /* 0x000000000e1b8984 */ /* 0x002e620000000800 */
[----:B0-----:R-:W-:Y:S01]  /*1190*/  IADD3 R25, PT, PT, R25, 0x10, RZ ;  /* 0x0000001019197810 */ /* 0x001fe20007ffe0ff */
[----:B--2---:R-:W-:-:S02]  /*11a0*/  VIADD R26, R26, 0x10 ;  /* 0x000000101a1a7836 */ /* 0x004fc40000000000 */
[----:B-1----:R-:W-:-:S05]  /*11b0*/  @!P0 FFMA R7, -R0, R7, R27 ;  /* 0x0000000700078223 */ /* 0x002fca000000011b */
[----:B------:R1:W-:Y:S01]  /*11c0*/  @!P0 STS [R14], R7 ;  /* 0x000000070e008388 */ /* 0x0003e20000000800 */
[----:B------:R-:W-:Y:S06]  /*11d0*/  BAR.SYNC.DEFER_BLOCKING 0x0 ;  /* 0x0000000000007b1d */ /* 0x000fec0000010000 */
[----:B------:R-:W-:Y:S05]  /*11e0*/  BRA.U UP0, `(.L_x_37) ;  /* 0xfffffff1009c7547 */ /* 0x000fea000b83ffff */
[----:B------:R-:W-:Y:S01]  /*11f0*/  ISETP.GE.U32.AND P0, PT, R8, R9, PT ;  /* 0x000000090800720c */ /* 0x000fe20003f06070 */
[----:B-1----:R-:W-:Y:S01]  /*1200*/  HFMA2 R7, -RZ, RZ, 0, 0 ;  /* 0x00000000ff077431 */ /* 0x002fe200000001ff */
[----:B------:R-:W0:Y:S01]  /*1210*/  S2UR UR5, SR_CgaCtaId ;  /* 0x00000000000579c3 */ /* 0x000e220000008800 */
[----:B------:R-:W-:Y:S01]  /*1220*/  UMOV UR4, 0x400 ;  /* 0x0000040000047882 */ /* 0x000fe20000000000 */
[----:B------:R-:W-:-:S09]  /*1230*/  MOV R35, 0x20 ;  /* 0x0000002000237802 */ /* 0x000fd20000000f00 */
[----:B------:R-:W1:Y:S01]  /*1240*/  @P0 LDS R7, [R14] ;  /* 0x000000000e070984 */ /* 0x000e620000000800 */
[----:B0-----:R-:W-:-:S03]  /*1250*/  ULEA UR4, UR5, UR4, 0x18 ;  /* 0x0000000405047291 */ /* 0x001fc6000f8ec0ff */
[----:B-1----:R-:W-:Y:S01]  /*1260*/  STG.E desc[UR10][R2.64], R7 ;  /* 0x0000000702007986 */ /* 0x002fe2000c10190a */
[----:B------:R-:W-:Y:S06]  /*1270*/  BAR.SYNC.DEFER_BLOCKING 0x0 ;  /* 0x0000000000007b1d */ /* 0x000fec0000010000 */
[----:B------:R-:W0:Y:S04]  /*1280*/  LDS R6, [UR4+0x1100] ;  /* 0x00110004ff067984 */ /* 0x000e280008000800 */
[----:B------:R-:W1:Y:S04]  /*1290*/  LDS R24, [UR4+0x1184] ;  /* 0x00118404ff187984 */ /* 0x000e680008000800 */
[----:B------:R-:W2:Y:S04]  /*12a0*/  LDS R25, [UR4+0x1208] ;  /* 0x00120804ff197984 */ /* 0x000ea80008000800 */
[----:B------:R-:W3:Y:S04]  /*12b0*/  LDS R26, [UR4+0x128c] ;  /* 0x00128c04ff1a7984 */ /* 0x000ee80008000800 */
[----:B------:R-:W4:Y:S04]  /*12c0*/  LDS R27, [UR4+0x1310] ;  /* 0x00131004ff1b7984 */ /* 0x000f280008000800 */
[----:B------:R-:W5:Y:S04]  /*12d0*/  LDS R0, [UR4+0x1394] ;  /* 0x00139404ff007984 */ /* 0x000f680008000800 */
[----:B------:R-:W5:Y:S04]  /*12e0*/  LDS R7, [UR4+0x1418] ;  /* 0x00141804ff077984 */ /* 0x000f680008000800 */
[----:B------:R-:W5:Y:S04]  /*12f0*/  LDS R28, [UR4+0x149c] ;  /* 0x00149c04ff1c7984 */ /* 0x000f680008000800 */
[----:B------:R-:W5:Y:S04]  /*1300*/  LDS R29, [UR4+0x1520] ;  /* 0x00152004ff1d7984 */ /* 0x000f680008000800 */
[----:B------:R-:W5:Y:S04]  /*1310*/  LDS R30, [UR4+0x15a4] ;  /* 0x0015a404ff1e7984 */ /* 0x000f680008000800 */
[----:B0-----:R-:W-:Y:S04]  /*1320*/  STS [UR4+0x2100], R6 ;  /* 0x00210006ff007988 */ /* 0x001fe80008000804 */
[----:B-1----:R-:W-:Y:S04]  /*1330*/  STS [UR4+0x2104], R24 ;  /* 0x00210418ff007988 */ /* 0x002fe80008000804 */
[----:B--2---:R-:W-:Y:S04]  /*1340*/  STS [UR4+0x2108], R25 ;  /* 0x00210819ff007988 */ /* 0x004fe80008000804 */
[----:B---3--:R-:W-:Y:S04]  /*1350*/  STS [UR4+0x210c], R26 ;  /* 0x00210c1aff007988 */ /* 0x008fe80008000804 */
[----:B----4-:R-:W-:Y:S04]  /*1360*/  STS [UR4+0x2110], R27 ;  /* 0x0021101bff007988 */ /* 0x010fe80008000804 */
[----:B------:R-:W0:Y:S04]  /*1370*/  LDS R31, [UR4+0x1628] ;  /* 0x00162804ff1f7984 */ /* 0x000e280008000800 */
[----:B------:R-:W1:Y:S04]  /*1380*/  LDS R32, [UR4+0x16ac] ;  /* 0x0016ac04ff207984 */ /* 0x000e680008000800 */
[----:B------:R-:W2:Y:S04]  /*1390*/  LDS R6, [UR4+0x1730] ;  /* 0x00173004ff067984 */ /* 0x000ea80008000800 */
[----:B------:R-:W3:Y:S04]  /*13a0*/  LDS R24, [UR4+0x17b4] ;  /* 0x0017b404ff187984 */ /* 0x000ee80008000800 */
[----:B------:R-:W4:Y:S04]  /*13b0*/  LDS R25, [UR4+0x1838] ;  /* 0x00183804ff197984 */ /* 0x000f280008000800 */
[----:B------:R-:W4:Y:S04]  /*13c0*/  LDS R26, [UR4+0x18bc] ;  /* 0x0018bc04ff1a7984 */ /* 0x000f280008000800 */
[----:B------:R-:W4:Y:S04]  /*13d0*/  LDS R27, [UR4+0x1940] ;  /* 0x00194004ff1b7984 */ /* 0x000f280008000800 */
[----:B------:R-:W4:Y:S04]  /*13e0*/  LDS R33, [UR4+0x19c4] ;  /* 0x0019c404ff217984 */ /* 0x000f280008000800 */
[----:B------:R-:W4:Y:S04]  /*13f0*/  LDS R34, [UR4+0x1a48] ;  /* 0x001a4804ff227984 */ /* 0x000f280008000800 */
[----:B-----5:R-:W-:Y:S04]  /*1400*/  STS [UR4+0x2114], R0 ;  /* 0x00211400ff007988 */ /* 0x020fe80008000804 */
[----:B------:R-:W-:Y:S04]  /*1410*/  STS [UR4+0x2118], R7 ;  /* 0x00211807ff007988 */ /* 0x000fe80008000804 */
[----:B------:R-:W-:Y:S04]  /*1420*/  STS [UR4+0x211c], R28 ;  /* 0x00211c1cff007988 */ /* 0x000fe80008000804 */
[----:B------:R-:W-:Y:S04]  /*1430*/  STS [UR4+0x2120], R29 ;  /* 0x0021201dff007988 */ /* 0x000fe80008000804 */
[----:B------:R-:W-:Y:S04]  /*1440*/  STS [UR4+0x2124], R30 ;  /* 0x0021241eff007988 */ /* 0x000fe80008000804 */
[----:B0-----:R-:W-:Y:S04]  /*1450*/  STS [UR4+0x2128], R31 ;  /* 0x0021281fff007988 */ /* 0x001fe80008000804 */
[----:B-1----:R-:W-:Y:S04]  /*1460*/  STS [UR4+0x212c], R32 ;  /* 0x00212c20ff007988 */ /* 0x002fe80008000804 */
[----:B--2---:R-:W-:Y:S04]  /*1470*/  STS [UR4+0x2130], R6 ;  /* 0x00213006ff007988 */ /* 0x004fe80008000804 */
[----:B---3--:R-:W-:Y:S04]  /*1480*/  STS [UR4+0x2134], R24 ;  /* 0x00213418ff007988 */ /* 0x008fe80008000804 */
[----:B----4-:R-:W-:Y:S04]  /*1490*/  STS [UR4+0x2138], R25 ;  /* 0x00213819ff007988 */ /* 0x010fe80008000804 */
[----:B------:R-:W-:Y:S04]  /*14a0*/  STS [UR4+0x213c], R26 ;  /* 0x00213c1aff007988 */ /* 0x000fe80008000804 */
[----:B------:R-:W-:Y:S04]  /*14b0*/  STS [UR4+0x2140], R27 ;  /* 0x0021401bff007988 */ /* 0x000fe80008000804 */
[----:B------:R-:W-:Y:S04]  /*14c0*/  STS [UR4+0x2144], R33 ;  /* 0x00214421ff007988 */ /* 0x000fe80008000804 */
[----:B------:R-:W-:Y:S04]  /*14d0*/  STS [UR4+0x2148], R34 ;  /* 0x00214822ff007988 */ /* 0x000fe80008000804 */
        /* <DEDUP_REMOVED lines=14> */
[----:B------:R1:W-:Y:S04]  /*15c0*/  STS [UR4+0x3184], R35 ;  /* 0x00318423ff007988 */ /* 0x0003e80008000804 */
[----:B0-----:R0:W-:Y:S04]  /*15d0*/  STS [UR4+0x214c], R0 ;  /* 0x00214c00ff007988 */ /* 0x0011e80008000804 */
[----:B-1----:R0:W-:Y:S04]  /*15e0*/  STS [UR4+0x2150], R7 ;  /* 0x00215007ff007988 */ /* 0x0021e80008000804 */
[----:B--2---:R0:W-:Y:S04]  /*15f0*/  STS [UR4+0x2154], R28 ;  /* 0x0021541cff007988 */ /* 0x0041e80008000804 */
[----:B---3--:R0:W-:Y:S04]  /*1600*/  STS [UR4+0x2158], R29 ;  /* 0x0021581dff007988 */ /* 0x0081e80008000804 */
[----:B----4-:R0:W-:Y:S04]  /*1610*/  STS [UR4+0x215c], R6 ;  /* 0x00215c06ff007988 */ /* 0x0101e80008000804 */
[----:B-----5:R0:W-:Y:S04]  /*1620*/  STS [UR4+0x2160], R24 ;  /* 0x00216018ff007988 */ /* 0x0201e80008000804 */
[----:B------:R0:W-:Y:S04]  /*1630*/  STS [UR4+0x2164], R25 ;  /* 0x00216419ff007988 */ /* 0x0001e80008000804 */
[----:B------:R0:W-:Y:S04]  /*1640*/  STS [UR4+0x2168], R26 ;  /* 0x0021681aff007988 */ /* 0x0001e80008000804 */
[----:B------:R0:W-:Y:S04]  /*1650*/  STS [UR4+0x216c], R27 ;  /* 0x00216c1bff007988 */ /* 0x0001e80008000804 */
[----:B------:R0:W-:Y:S04]  /*1660*/  STS [UR4+0x2170], R30 ;  /* 0x0021701eff007988 */ /* 0x0001e80008000804 */
[----:B------:R0:W-:Y:S04]  /*1670*/  STS [UR4+0x2174], R31 ;  /* 0x0021741fff007988 */ /* 0x0001e80008000804 */
[----:B------:R0:W-:Y:S04]  /*1680*/  STS [UR4+0x2178], R32 ;  /* 0x00217820ff007988 */ /* 0x0001e80008000804 */
[----:B------:R0:W-:Y:S04]  /*1690*/  STS [UR4+0x217c], R33 ;  /* 0x00217c21ff007988 */ /* 0x0001e80008000804 */
[----:B------:R0:W-:Y:S02]  /*16a0*/  STS [UR4+0x3188], R34 ;  /* 0x00318822ff007988 */ /* 0x0001e40008000804 */
.L_x_0:
[----:B------:R-:W1:Y:S08]  /*16b0*/  S2UR UR5, SR_CgaCtaId ;  /* 0x00000000000579c3 */ /* 0x000e700000008800 */
[----:B------:R-:W-:Y:S06]  /*16c0*/  BAR.SYNC.DEFER_BLOCKING 0x0 ;  /* 0x0000000000007b1d */ /* 0x000fec0000010000 */
[----:B------:R-:W-:-:S02]  /*16d0*/  UMOV UR4, 0x400 ;  /* 0x0000040000047882 */ /* 0x000fc40000000000 */
[----:B-1----:R-:W-:-:S09]  /*16e0*/  ULEA UR4, UR5, UR4, 0x18 ;  /* 0x0000000405047291 */ /* 0x002fd2000f8ec0ff */
[----:B0-----:R-:W0:Y:S02]  /*16f0*/  LDS R0, [UR4+0x3188] ;  /* 0x00318804ff007984 */ /* 0x001e240008000800 */
[----:B0-----:R-:W-:-:S04]  /*1700*/  ISETP.LT.U32.AND P0, PT, R0, UR8, PT ;  /* 0x0000000800007c0c */ /* 0x001fc8000bf01070 */
[----:B------:R-:W-:-:S13]  /*1710*/  ISETP.NE.OR P0, PT, R0, UR7, !P0 ;  /* 0x0000000700007c0c */ /* 0x000fda000c705670 */
[----:B------:R-:W-:Y:S05]  /*1720*/  @P0 BRA `(.L_x_38) ;  /* 0x0000000c00e40947 */ /* 0x000fea0003800000 */
[----:B------:R-:W2:Y:S01]  /*1730*/  LDG.E R7, desc[UR10][R4.64] ;  /* 0x0000000a04077981 */ /* 0x000ea2000c1e1900 */
[----:B------:R-:W-:-:S03]  /*1740*/  UMOV UR4, URZ ;  /* 0x000000ff00047c82 */ /* 0x000fc60008000000 */
[----:B--2---:R0:W-:Y:S01]  /*1750*/  STS [R14], R7 ;  /* 0x000000070e007388 */ /* 0x0041e20000000800 */
[----:B------:R-:W-:Y:S06]  /*1760*/  BAR.SYNC.DEFER_BLOCKING 0x0 ;  /* 0x0000000000007b1d */ /* 0x000fec0000010000 */
.L_x_71:
[----:B------:R-:W-:Y:S01]  /*1770*/  ISETP.NE.AND P0, PT, R9, UR4, PT ;  /* 0x0000000409007c0c */ /* 0x000fe2000bf05270 */
[----:B------:R-:W-:-:S12]  /*1780*/  BSSY.RECONVERGENT B2, `(.L_x_39) ;  /* 0x0000013000027945 */ /* 0x000fd80003800200 */
[----:B-1----:R-:W-:Y:S05]  /*1790*/  @P0 BRA `(.L_x_40) ;  /* 0x0000000000440947 */ /* 0x002fea0003800000 */
[----:B0-----:R-:W0:Y:S01]  /*17a0*/  LDS R7, [R15] ;  /* 0x000000000f077984 */ /* 0x001e220000000800 */
[----:B------:R-:W-:Y:S03]  /*17b0*/  BSSY.RECONVERGENT B3, `(.L_x_41) ;  /* 0x000000d000037945 */ /* 0x000fe60003800200 */
[----:B------:R-:W1:Y:S01]  /*17c0*/  LDS R0, [R14] ;  /* 0x000000000e007984 */ /* 0x000e620000000800 */
        /* <DEDUP_REMOVED lines=10> */
[----:B------:R-:W-:-:S07]  /*1870*/  IMAD.MOV.U32 R25, RZ, RZ, R27 ;  /* 0x000000ffff197224 */ /* 0x000fce00078e001b */
.L_x_42:
[----:B------:R-:W-:Y:S05]  /*1880*/  BSYNC.RECONVERGENT B3 ;  /* 0x0000000000037941 */ /* 0x000fea0003800200 */
.L_x_41:
[----:B------:R1:W-:Y:S04]  /*1890*/  STS [R14], R25 ;  /* 0x000000190e007388 */ /* 0x0003e80000000800 */
[----:B------:R1:W-:Y:S02]  /*18a0*/  STS [R10], R25 ;  /* 0x000000190a007388 */ /* 0x0003e40000000800 */
.L_x_40:
[----:B------:R-:W-:Y:S05]  /*18b0*/  BSYNC.RECONVERGENT B2 ;  /* 0x0000000000027941 */ /* 0x000fea0003800200 */
.L_x_39:
[----:B------:R-:W-:Y:S01]  /*18c0*/  BAR.SYNC.DEFER_BLOCKING 0x0 ;  /* 0x0000000000007b1d */ /* 0x000fe20000010000 */
[----:B------:R-:W-:Y:S01]  /*18d0*/  ISETP.GT.U32.AND P0, PT, R9, UR4, PT ;  /* 0x0000000409007c0c */ /* 0x000fe2000bf04070 */
[----:B------:R-:W-:-:S04]  /*18e0*/  UIADD3 UR5, UPT, UPT, UR4, 0x1, URZ ;  /* 0x0000000104057890 */ /* 0x000fc8000fffe0ff */
[----:B------:R-:W-:Y:S08]  /*18f0*/  BSSY.RECONVERGENT B2, `(.L_x_43) ;  /* 0x000001a000027945 */ /* 0x000ff00003800200 */
[----:B------:R-:W-:Y:S04]  /*1900*/  @P0 LDS R0, [R11] ;  /* 0x000000000b000984 */ /* 0x000fe80000000800 */
[----:B0-----:R-:W-:Y:S04]  /*1910*/  @P0 LDS R7, [R10] ;  /* 0x000000000a070984 */ /* 0x001fe80000000800 */
[----:B-1----:R-:W0:Y:S02]  /*1920*/  @P0 LDS R25, [R14] ;  /* 0x000000000e190984 */ /* 0x002e240000000800 */
[----:B0-----:R-:W-:-:S05]  /*1930*/  @P0 FFMA R7, -R0, R7, R25 ;  /* 0x0000000700070223 */ /* 0x001fca0000000119 */
[----:B------:R0:W-:Y:S01]  /*1940*/  @P0 STS [R14], R7 ;  /* 0x000000070e000388 */ /* 0x0001e20000000800 */
[----:B------:R-:W-:Y:S01]  /*1950*/  BAR.SYNC.DEFER_BLOCKING 0x0 ;  /* 0x0000000000007b1d */ /* 0x000fe20000010000 */
[----:B------:R-:W-:-:S13]  /*1960*/  ISETP.NE.AND P0, PT, R9, UR5, PT ;  /* 0x0000000509007c0c */ /* 0x000fda000bf05270 */
[----:B0-----:R-:W-:Y:S05]  /*1970*/  @P0 BRA `(.L_x_44) ;  /* 0x0000000000440947 */ /* 0x001fea0003800000 */
[----:B------:R-:W0:Y:S01]  /*1980*/  LDS R7, [R15] ;  /* 0x000000000f077984 */ /* 0x000e220000000800 */
        /* <DEDUP_REMOVED lines=12> */
[----:B------:R-:W-:-:S07]  /*1a50*/  MOV R25, R27 ;  /* 0x0000001b00197202 */ /* 0x000fce0000000f00 */
.L_x_46:
[----:B------:R-:W-:Y:S05]  /*1a60*/  BSYNC.RECONVERGENT B3 ;  /* 0x0000000000037941 */ /* 0x000fea0003800200 */
.L_x_45:
[----:B------:R0:W-:Y:S04]  /*1a70*/  STS [R14], R25 ;  /* 0x000000190e007388 */ /* 0x0001e80000000800 */
[----:B------:R0:W-:Y:S02]  /*1a80*/  STS [R10], R25 ;  /* 0x000000190a007388 */ /* 0x0001e40000000800 */
.L_x_44:
[----:B------:R-:W-:Y:S05]  /*1a90*/  BSYNC.RECONVERGENT B2 ;  /* 0x0000000000027941 */ /* 0x000fea0003800200 */
.L_x_43:
[----:B------:R-:W-:Y:S01]  /*1aa0*/  BAR.SYNC.DEFER_BLOCKING 0x0 ;  /* 0x0000000000007b1d */ /* 0x000fe20000010000 */
[----:B------:R-:W-:Y:S01]  /*1ab0*/  ISETP.GT.U32.AND P0, PT, R9, UR5, PT ;  /* 0x0000000509007c0c */ /* 0x000fe2000bf04070 */
[----:B------:R-:W-:-:S04]  /*1ac0*/  UIADD3 UR5, UPT, UPT, UR4, 0x2, URZ ;  /* 0x0000000204057890 */ /* 0x000fc8000fffe0ff */
[----:B------:R-:W-:Y:S08]  /*1ad0*/  BSSY.RECONVERGENT B2, `(.L_x_47) ;  /* 0x000001a000027945 */ /* 0x000ff00003800200 */
[----:B------:R-:W-:Y:S04]  /*1ae0*/  @P0 LDS R0, [R11] ;  /* 0x000000000b000984 */ /* 0x000fe80000000800 */
[----:B------:R-:W-:Y:S04]  /*1af0*/  @P0 LDS R7, [R10] ;  /* 0x000000000a070984 */ /* 0x000fe80000000800 */
[----:B0-----:R-:W0:Y:S02]  /*1b00*/  @P0 LDS R25, [R14] ;  /* 0x000000000e190984 */ /* 0x001e240000000800 */
        /* <DEDUP_REMOVED lines=19> */
.L_x_50:
[----:B------:R-:W-:Y:S05]  /*1c40*/  BSYNC.RECONVERGENT B3 ;  /* 0x0000000000037941 */ /* 0x000fea0003800200 */
.L_x_49:
[----:B------:R0:W-:Y:S04]  /*1c50*/  STS [R14], R25 ;  /* 0x000000190e007388 */ /* 0x0001e80000000800 */
[----:B------:R0:W-:Y:S02]  /*1c60*/  STS [R10], R25 ;  /* 0x000000190a007388 */ /* 0x0001e40000000800 */
.L_x_48:
[----:B------:R-:W-:Y:S05]  /*1c70*/  BSYNC.RECONVERGENT B2 ;  /* 0x0000000000027941 */ /* 0x000fea0003800200 */
.L_x_47:
        /* <DEDUP_REMOVED lines=26> */
.L_x_54:
[----:B------:R-:W-:Y:S05]  /*1e20*/  BSYNC.RECONVERGENT B3 ;  /* 0x0000000000037941 */ /* 0x000fea0003800200 */
.L_x_53:
[----:B------:R0:W-:Y:S04]  /*1e30*/  STS [R14], R25 ;  /* 0x000000190e007388 */ /* 0x0001e80000000800 */
[----:B------:R0:W-:Y:S02]  /*1e40*/  STS [R10], R25 ;  /* 0x000000190a007388 */ /* 0x0001e40000000800 */
.L_x_52:
[----:B------:R-:W-:Y:S05]  /*1e50*/  BSYNC.RECONVERGENT B2 ;  /* 0x0000000000027941 */ /* 0x000fea0003800200 */
.L_x_51:
        /* <DEDUP_REMOVED lines=26> */
.L_x_58:
[----:B------:R-:W-:Y:S05]  /*2000*/  BSYNC.RECONVERGENT B3 ;  /* 0x0000000000037941 */ /* 0x000fea0003800200 */
.L_x_57:
[----:B------:R0:W-:Y:S04]  /*2010*/  STS [R14], R25 ;  /* 0x000000190e007388 */ /* 0x0001e80000000800 */
[----:B------:R0:W-:Y:S02]  /*2020*/  STS [R10], R25 ;  /* 0x000000190a007388 */ /* 0x0001e40000000800 */
.L_x_56:
[----:B------:R-:W-:Y:S05]  /*2030*/  BSYNC.RECONVERGENT B2 ;  /* 0x0000000000027941 */ /* 0x000fea0003800200 */
.L_x_55:
        /* <DEDUP_REMOVED lines=26> */
.L_x_62:
[----:B------:R-:W-:Y:S05]  /*21e0*/  BSYNC.RECONVERGENT B3 ;  /* 0x0000000000037941 */ /* 0x000fea0003800200 */
.L_x_61:
[----:B------:R0:W-:Y:S04]  /*21f0*/  STS [R14], R25 ;  /* 0x000000190e007388 */ /* 0x0001e80000000800 */
[----:B------:R0:W-:Y:S02]  /*2200*/  STS [R10], R25 ;  /* 0x000000190a007388 */ /* 0x0001e40000000800 */
.L_x_60:
[----:B------:R-:W-:Y:S05]  /*2210*/  BSYNC.RECONVERGENT B2 ;  /* 0x0000000000027941 */ /* 0x000fea0003800200 */
.L_x_59:
        /* <DEDUP_REMOVED lines=26> */
.L_x_66:
[----:B------:R-:W-:Y:S05]  /*23c0*/  BSYNC.RECONVERGENT B3 ;  /* 0x0000000000037941 */ /* 0x000fea0003800200 */
.L_x_65:
[----:B------:R0:W-:Y:S04]  /*23d0*/  STS [R14], R25 ;  /* 0x000000190e007388 */ /* 0x0001e80000000800 */
[----:B------:R0:W-:Y:S02]  /*23e0*/  STS [R10], R25 ;  /* 0x000000190a007388 */ /* 0x0001e40000000800 */
.L_x_64:
[----:B------:R-:W-:Y:S05]  /*23f0*/  BSYNC.RECONVERGENT B2 ;  /* 0x0000000000027941 */ /* 0x000fea0003800200 */
.L_x_63:
        /* <DEDUP_REMOVED lines=26> */
.L_x_70:
[----:B------:R-:W-:Y:S05]  /*25a0*/  BSYNC.RECONVERGENT B3 ;  /* 0x0000000000037941 */ /* 0x000fea0003800200 */
.L_x_69:
[----:B------:R0:W-:Y:S04]  /*25b0*/  STS [R14], R25 ;  /* 0x000000190e007388 */ /* 0x0001e80000000800 */
[----:B------:R0:W-:Y:S02]  /*25c0*/  STS [R10], R25 ;  /* 0x000000190a007388 */ /* 0x0001e40000000800 */
.L_x_68:
[----:B------:R-:W-:Y:S05]  /*25d0*/  BSYNC.RECONVERGENT B2 ;  /* 0x0000000000027941 */ /* 0x000fea0003800200 */
.L_x_67:
[----:B------:R-:W-:Y:S01]  /*25e0*/  BAR.SYNC.DEFER_BLOCKING 0x0 ;  /* 0x0000000000007b1d */ /* 0x000fe20000010000 */
[----:B------:R-:W-:Y:S01]  /*25f0*/  ISETP.GT.U32.AND P0, PT, R9, UR5, PT ;  /* 0x0000000509007c0c */ /* 0x000fe2000bf04070 */
[----:B------:R-:W-:-:S04]  /*2600*/  UIADD3 UR4, UPT, UPT, UR4, 0x8, URZ ;  /* 0x0000000804047890 */ /* 0x000fc8000fffe0ff */
[----:B------:R-:W-:-:S08]  /*2610*/  UISETP.NE.AND UP0, UPT, UR4, 0x20, UPT ;  /* 0x000000200400788c */ /* 0x000fd0000bf05270 */
[----:B------:R-:W-:Y:S04]  /*2620*/  @P0 LDS R0, [R11] ;  /* 0x000000000b000984 */ /* 0x000fe80000000800 */
[----:B------:R-:W-:Y:S04]  /*2630*/  @P0 LDS R7, [R10] ;  /* 0x000000000a070984 */ /* 0x000fe80000000800 */
[----:B0-----:R-:W0:Y:S02]  /*2640*/  @P0 LDS R25, [R14] ;  /* 0x000000000e190984 */ /* 0x001e240000000800 */
[----:B0-----:R-:W-:-:S05]  /*2650*/  @P0 FFMA R7, -R0, R7, R25 ;  /* 0x0000000700070223 */ /* 0x001fca0000000119 */
[----:B------:R1:W-:Y:S01]  /*2660*/  @P0 STS [R14], R7 ;  /* 0x000000070e000388 */ /* 0x0003e20000000800 */
[----:B------:R-:W-:Y:S06]  /*2670*/  BAR.SYNC.DEFER_BLOCKING 0x0 ;  /* 0x0000000000007b1d */ /* 0x000fec0000010000 */
[----:B------:R-:W-:Y:S05]  /*2680*/  BRA.U UP0, `(.L_x_71) ;  /* 0xfffffff100387547 */ /* 0x000fea000b83ffff */
[----:B-1----:R-:W0:Y:S04]  /*2690*/  LDS R7, [R14] ;  /* 0x000000000e077984 */ /* 0x002e280000000800 */
[----:B0-----:R0:W-:Y:S01]  /*26a0*/  STG.E desc[UR10][R4.64], R7 ;  /* 0x0000000704007986 */ /* 0x0011e2000c10190a */
[----:B------:R-:W-:Y:S06]  /*26b0*/  BAR.SYNC.DEFER_BLOCKING 0x0 ;  /* 0x0000000000007b1d */ /* 0x000fec0000010000 */
.L_x_38:
[----:B------:R-:W1:Y:S08]  /*26c0*/  S2UR UR5, SR_CgaCtaId ;  /* 0x00000000000579c3 */ /* 0x000e700000008800 */
[----:B------:R-:W-:Y:S06]  /*26d0*/  BAR.SYNC.DEFER_BLOCKING 0x0 ;  /* 0x0000000000007b1d */ /* 0x000fec0000010000 */
[----:B------:R-:W-:-:S02]  /*26e0*/  UMOV UR4, 0x400 ;  /* 0x0000040000047882 */ /* 0x000fc40000000000 */
[----:B-1----:R-:W-:-:S09]  /*26f0*/  ULEA UR4, UR5, UR4, 0x18 ;  /* 0x0000000405047291 */ /* 0x002fd2000f8ec0ff */
[----:B------:R-:W1:Y:S02]  /*2700*/  LDS R0, [UR4+0x3188] ;  /* 0x00318804ff007984 */ /* 0x000e640008000800 */
[----:B-1----:R-:W-:-:S13]  /*2710*/  ISETP.GE.U32.AND P0, PT, R0, UR6, PT ;  /* 0x0000000600007c0c */ /* 0x002fda000bf06070 */
[----:B------:R-:W-:Y:S05]  /*2720*/  @P0 BRA `(.L_x_72) ;  /* 0x0000000400ac0947 */ /* 0x000fea0003800000 */
[----:B------:R-:W2:Y:S04]  /*2730*/  LDG.E R6, desc[UR10][R4.64] ;  /* 0x0000000a04067981 */ /* 0x000ea8000c1e1900 */
[----:B--2---:R-:W-:Y:S01]  /*2740*/  STS [R13], R6 ;  /* 0x000000060d007388 */ /* 0x004fe20000000800 */
[----:B------:R-:W-:Y:S06]  /*2750*/  BAR.SYNC.DEFER_BLOCKING 0x0 ;  /* 0x0000000000007b1d */ /* 0x000fec0000010000 */
[----:B------:R-:W1:Y:S04]  /*2760*/  LDS R24, [R14] ;  /* 0x000000000e187984 */ /* 0x000e680000000800 */
[----:B-1----:R-:W-:Y:S01]  /*2770*/  STS [R23], R24 ;  /* 0x0000001817007388 */ /* 0x002fe20000000800 */
[----:B------:R-:W-:Y:S06]  /*2780*/  BAR.SYNC.DEFER_BLOCKING 0x0 ;  /* 0x0000000000007b1d */ /* 0x000fec0000010000 */
[----:B------:R-:W-:Y:S04]  /*2790*/  LDS R0, [R17] ;  /* 0x0000000011007984 */ /* 0x000fe80000000800 */
[----:B------:R-:W1:Y:S04]  /*27a0*/  LDS R27, [R18] ;  /* 0x00000000121b7984 */ /* 0x000e680000000800 */
[----:B------:R-:W-:Y:S04]  /*27b0*/  LDS R29, [R17+0x4] ;  /* 0x00000400111d7984 */ /* 0x000fe80000000800 */
[----:B------:R-:W2:Y:S04]  /*27c0*/  LDS R26, [R18+0x4] ;  /* 0x00000400121a7984 */ /* 0x000ea80000000800 */
[----:B------:R-:W-:Y:S04]  /*27d0*/  LDS R30, [R17+0x8] ;  /* 0x00000800111e7984 */ /* 0x000fe80000000800 */
[----:B------:R-:W3:Y:S04]  /*27e0*/  LDS R33, [R18+0x8] ;  /* 0x0000080012217984 */ /* 0x000ee80000000800 */
[----:B------:R-:W-:Y:S04]  /*27f0*/  LDS R32, [R17+0xc] ;  /* 0x00000c0011207984 */ /* 0x000fe80000000800 */
[----:B0-----:R-:W0:Y:S04]  /*2800*/  LDS R7, [R18+0xc] ;  /* 0x00000c0012077984 */ /* 0x001e280000000800 */
[----:B------:R-:W-:Y:S04]  /*2810*/  LDS R6, [R17+0x10] ;  /* 0x0000100011067984 */ /* 0x000fe80000000800 */
[----:B------:R-:W4:Y:S04]  /*2820*/  LDS R25, [R18+0x10] ;  /* 0x0000100012197984 */ /* 0x000f280000000800 */
[----:B------:R-:W-:Y:S04]  /*2830*/  LDS R28, [R17+0x14] ;  /* 0x00001400111c7984 */ /* 0x000fe80000000800 */
[----:B------:R-:W5:Y:S01]  /*2840*/  LDS R31, [R18+0x14] ;  /* 0x00001400121f7984 */ /* 0x000f620000000800 */
[----:B-1----:R-:W-:-:S03]  /*2850*/  FFMA R0, R0, R27, RZ ;  /* 0x0000001b00007223 */ /* 0x002fc600000000ff */
[----:B------:R-:W-:Y:S04]  /*2860*/  LDS R24, [R17+0x18] ;  /* 0x0000180011187984 */ /* 0x000fe80000000800 */
[----:B------:R-:W1:Y:S01]  /*2870*/  LDS R27, [R18+0x18] ;  /* 0x00001800121b7984 */ /* 0x000e620000000800 */
[----:B--2---:R-:W-:-:S03]  /*2880*/  FFMA R35, R29, R26, R0 ;  /* 0x0000001a1d237223 */ /* 0x004fc60000000000 */
[----:B------:R-:W-:Y:S04]  /*2890*/  LDS R26, [R17+0x1c] ;  /* 0x00001c00111a7984 */ /* 0x000fe80000000800 */
[----:B------:R-:W2:Y:S01]  /*28a0*/  LDS R29, [R18+0x1c] ;  /* 0x00001c00121d7984 */ /* 0x000ea20000000800 */
[----:B---3--:R-:W-:-:S03]  /*28b0*/  FFMA R33, R30, R33, R35 ;  /* 0x000000211e217223 */ /* 0x008fc60000000023 */
[----:B------:R-:W-:Y:S01]  /*28c0*/  LDS R0, [R17+0x20] ;  /* 0x0000200011007984 */ /* 0x000fe20000000800 */
[----:B0-----:R-:W-:-:S03]  /*28d0*/  FFMA R33, R32, R7, R33 ;  /* 0x0000000720217223 */ /* 0x001fc60000000021 */
[----:B------:R-:W-:Y:S04]  /*28e0*/  LDS R30, [R17+0x24] ;  /* 0x00002400111e7984 */ /* 0x000fe80000000800 */
[----:B------:R-:W0:Y:S01]  /*28f0*/  LDS R7, [R18+0x20] ;  /* 0x0000200012077984 */ /* 0x000e220000000800 */
[----:B----4-:R-:W-:-:S03]  /*2900*/  FFMA R25, R6, R25, R33 ;  /* 0x0000001906197223 */ /* 0x010fc60000000021 */
[----:B------:R-:W-:Y:S04]  /*2910*/  LDS R32, [R17+0x78] ;  /* 0x0000780011207984 */ /* 0x000fe80000000800 */
[----:B------:R-:W3:Y:S01]  /*2920*/  LDS R33, [R18+0x24] ;  /* 0x0000240012217984 */ /* 0x000ee20000000800 */
[----:B-----5:R-:W-:-:S03]  /*2930*/  FFMA R31, R28, R31, R25 ;  /* 0x0000001f1c1f7223 */ /* 0x020fc60000000019 */
[----:B------:R-:W-:Y:S04]  /*2940*/  LDS R6, [R17+0x28] ;  /* 0x0000280011067984 */ /* 0x000fe80000000800 */
[----:B------:R-:W4:Y:S01]  /*2950*/  LDS R25, [R18+0x28] ;  /* 0x0000280012197984 */ /* 0x000f220000000800 */
[----:B-1----:R-:W-:-:S03]  /*2960*/  FFMA R31, R24, R27, R31 ;  /* 0x0000001b181f7223 */ /* 0x002fc6000000001f */
[----:B------:R-:W-:Y:S04]  /*2970*/  LDS R28, [R17+0x34] ;  /* 0x00003400111c7984 */ /* 0x000fe80000000800 */
[----:B------:R-:W-:Y:S01]  /*2980*/  LDS R24, [R17+0x2c] ;  /* 0x00002c0011187984 */ /* 0x000fe20000000800 */
[----:B--2---:R-:W-:-:S03]  /*2990*/  FFMA R35, R26, R29, R31 ;  /* 0x0000001d1a237223 */ /* 0x004fc6000000001f */
[----:B------:R-:W1:Y:S04]  /*29a0*/  LDS R27, [R18+0x2c] ;  /* 0x00002c00121b7984 */ /* 0x000e680000000800 */
[----:B------:R-:W-:Y:S04]  /*29b0*/  LDS R26, [R17+0x30] ;  /* 0x00003000111a7984 */ /* 0x000fe80000000800 */
[----:B------:R-:W2:Y:S04]  /*29c0*/  LDS R29, [R18+0x30] ;  /* 0x00003000121d7984 */ /* 0x000ea80000000800 */
[----:B------:R-:W5:Y:S01]  /*29d0*/  LDS R31, [R18+0x34] ;  /* 0x00003400121f7984 */ /* 0x000f620000000800 */
[----:B0-----:R-:W-:-:S03]  /*29e0*/  FFMA R7, R0, R7, R35 ;  /* 0x0000000700077223 */ /* 0x001fc60000000023 */
[----:B------:R-:W-:Y:S01]  /*29f0*/  LDS R0, [R17+0x38] ;  /* 0x0000380011007984 */ /* 0x000fe20000000800 */
[----:B---3--:R-:W-:-:S03]  /*2a00*/  FFMA R33, R30, R33, R7 ;  /* 0x000000211e217223 */ /* 0x008fc60000000007 */
[----:B------:R-:W0:Y:S04]  /*2a10*/  LDS R7, [R18+0x38] ;  /* 0x0000380012077984 */ /* 0x000e280000000800 */
[----:B------:R-:W-:Y:S01]  /*2a20*/  LDS R30, [R17+0x48] ;  /* 0x00004800111e7984 */ /* 0x000fe20000000800 */
[----:B----4-:R-:W-:-:S03]  /*2a30*/  FFMA R33, R6, R25, R33 ;  /* 0x0000001906217223 */ /* 0x010fc60000000021 */
[----:B------:R-:W-:Y:S04]  /*2a40*/  LDS R6, [R17+0x3c] ;  /* 0x00003c0011067984 */ /* 0x000fe80000000800 */
[----:B------:R-:W3:Y:S01]  /*2a50*/  LDS R25, [R18+0x3c] ;  /* 0x00003c0012197984 */ /* 0x000ee20000000800 */
[----:B-1----:R-:W-:-:S03]  /*2a60*/  FFMA R33, R24, R27, R33 ;  /* 0x0000001b18217223 */ /* 0x002fc60000000021 */
[----:B------:R-:W-:Y:S04]  /*2a70*/  LDS R24, [R17+0x40] ;  /* 0x0000400011187984 */ /* 0x000fe80000000800 */
[----:B------:R-:W1:Y:S01]  /*2a80*/  LDS R27, [R18+0x40] ;  /* 0x00004000121b7984 */ /* 0x000e620000000800 */
[----:B--2---:R-:W-:-:S03]  /*2a90*/  FFMA R33, R26, R29, R33 ;  /* 0x0000001d1a217223 */ /* 0x004fc60000000021 */
[----:B------:R-:W-:Y:S01]  /*2aa0*/  LDS R26, [R17+0x44] ;  /* 0x00004400111a7984 */ /* 0x000fe20000000800 */
[----:B-----5:R-:W-:-:S03]  /*2ab0*/  FFMA R35, R28, R31, R33 ;  /* 0x0000001f1c237223 */ /* 0x020fc60000000021 */
[----:B------:R-:W2:Y:S04]  /*2ac0*/  LDS R29, [R18+0x44] ;  /* 0x00004400121d7984 */ /* 0x000ea80000000800 */
[----:B------:R-:W4:Y:S04]  /*2ad0*/  LDS R33, [R18+0x48] ;  /* 0x0000480012217984 */ /* 0x000f280000000800 */
[----:B------:R-:W-:Y:S01]  /*2ae0*/  LDS R28, [R17+0x4c] ;  /* 0x00004c00111c7984 */ /* 0x000fe20000000800 */
[----:B0-----:R-:W-:-:S03]  /*2af0*/  FFMA R7, R0, R7, R35 ;  /* 0x0000000700077223 */ /* 0x001fc60000000023 */
[----:B------:R-:W0:Y:S04]  /*2b00*/  LDS R31, [R18+0x4c] ;  /* 0x00004c00121f7984 */ /* 0x000e280000000800 */
[----:B------:R-:W-:Y:S01]  /*2b10*/  LDS R0, [R17+0x50] ;  /* 0x0000500011007984 */ /* 0x000fe20000000800 */
[----:B---3--:R-:W-:-:S03]  /*2b20*/  FFMA R25, R6, R25, R7 ;  /* 0x0000001906197223 */ /* 0x008fc60000000007 */
[----:B------:R-:W3:Y:S04]  /*2b30*/  LDS R7, [R18+0x50] ;  /* 0x0000500012077984 */ /* 0x000ee80000000800 */
[----:B------:R-:W-:Y:S01]  /*2b40*/  LDS R6, [R17+0x54] ;  /* 0x0000540011067984 */ /* 0x000fe20000000800 */
[----:B-1----:R-:W-:-:S03]  /*2b50*/  FFMA R27, R24, R27, R25 ;  /* 0x0000001b181b7223 */ /* 0x002fc60000000019 */
[----:B------:R-:W1:Y:S04]  /*2b60*/  LDS R25, [R18+0x54] ;  /* 0x0000540012197984 */ /* 0x000e680000000800 */
[----:B------:R-:W-:Y:S01]  /*2b70*/  LDS R24, [R17+0x58] ;  /* 0x0000580011187984 */ /* 0x000fe20000000800 */
[----:B--2---:R-:W-:-:S03]  /*2b80*/  FFMA R29, R26, R29, R27 ;  /* 0x0000001d1a1d7223 */ /* 0x004fc6000000001b */
[----:B------:R-:W2:Y:S01]  /*2b90*/  LDS R27, [R18+0x58] ;  /* 0x00005800121b7984 */ /* 0x000ea20000000800 */
[----:B----4-:R-:W-:-:S03]  /*2ba0*/  FFMA R33, R30, R33, R29 ;  /* 0x000000211e217223 */ /* 0x010fc6000000001d */
[----:B------:R-:W-:Y:S04]  /*2bb0*/  LDS R26, [R17+0x5c] ;  /* 0x00005c00111a7984 */ /* 0x000fe80000000800 */
[----:B------:R-:W4:Y:S01]  /*2bc0*/  LDS R29, [R18+0x5c] ;  /* 0x00005c00121d7984 */ /* 0x000f220000000800 */
[----:B0-----:R-:W-:-:S03]  /*2bd0*/  FFMA R35, R28, R31, R33 ;  /* 0x0000001f1c237223 */ /* 0x001fc60000000021 */
[----:B------:R-:W-:Y:S04]  /*2be0*/  LDS R30, [R17+0x60] ;  /* 0x00006000111e7984 */ /* 0x000fe80000000800 */
        /* <DEDUP_REMOVED lines=9> */
[----:B------:R-:W2:Y:S04]  /*2c80*/  LDS R25, [R17+0x6c] ;  /* 0x00006c0011197984 */ /* 0x000ea80000000800 */
[----:B------:R-:W-:Y:S01]  /*2c90*/  LDS R24, [R17+0x70] ;  /* 0x0000700011187984 */ /* 0x000fe20000000800 */
[----:B----4-:R-:W-:-:S03]  /*2ca0*/  FFMA R29, R26, R29, R27 ;  /* 0x0000001d1a1d7223 */ /* 0x010fc6000000001b */
[----:B------:R-:W4:Y:S04]  /*2cb0*/  LDS R27, [R18+0x70] ;  /* 0x00007000121b7984 */ /* 0x000f280000000800 */
[----:B------:R-:W-:Y:S01]  /*2cc0*/  LDS R26, [R17+0x74] ;  /* 0x00007400111a7984 */ /* 0x000fe20000000800 */
[----:B0-----:R-:W-:-:S03]  /*2cd0*/  FFMA R30, R30, R33, R29 ;  /* 0x000000211e1e7223 */ /* 0x001fc6000000001d */
[----:B------:R-:W0:Y:S04]  /*2ce0*/  LDS R29, [R18+0x74] ;  /* 0x00007400121d7984 */ /* 0x000e280000000800 */
[----:B------:R-:W5:Y:S01]  /*2cf0*/  LDS R33, [R18+0x78] ;  /* 0x0000780012217984 */ /* 0x000f620000000800 */
[----:B---3--:R-:W-:-:S03]  /*2d00*/  FFMA R34, R31, R28, R30 ;  /* 0x0000001c1f227223 */ /* 0x008fc6000000001e */
[----:B------:R-:W-:Y:S04]  /*2d10*/  LDS R30, [R17+0x7c] ;  /* 0x00007c00111e7984 */ /* 0x000fe80000000800 */
[----:B------:R-:W3:Y:S04]  /*2d20*/  LDS R31, [R18+0x7c] ;  /* 0x00007c00121f7984 */ /* 0x000ee80000000800 */
[----:B------:R-:W3:Y:S01]  /*2d30*/  LDS R28, [R13] ;  /* 0x000000000d1c7984 */ /* 0x000ee20000000800 */
[----:B-1----:R-:W-:-:S04]  /*2d40*/  FFMA R0, R7, R0, R34 ;  /* 0x0000000007007223 */ /* 0x002fc80000000022 */
[----:B--2---:R-:W-:-:S04]  /*2d50*/  FFMA R25, R25, R6, R0 ;  /* 0x0000000619197223 */ /* 0x004fc80000000000 */
[----:B----4-:R-:W-:-:S04]  /*2d60*/  FFMA R25, R24, R27, R25 ;  /* 0x0000001b18197223 */ /* 0x010fc80000000019 */
[----:B0-----:R-:W-:-:S04]  /*2d70*/  FFMA R25, R26, R29, R25 ;  /* 0x0000001d1a197223 */ /* 0x001fc80000000019 */
[----:B-----5:R-:W-:-:S04]  /*2d80*/  FFMA R25, R32, R33, R25 ;  /* 0x0000002120197223 */ /* 0x020fc80000000019 */
[----:B---3--:R-:W-:-:S04]  /*2d90*/  FFMA R25, R30, R31, R25 ;  /* 0x0000001f1e197223 */ /* 0x008fc80000000019 */
[----:B------:R-:W-:-:S05]  /*2da0*/  FADD R25, -R25, R28 ;  /* 0x0000001c19197221 */ /* 0x000fca0000000100 */
[----:B------:R1:W-:Y:S04]  /*2db0*/  STS [R13], R25 ;  /* 0x000000190d007388 */ /* 0x0003e80000000800 */
[----:B------:R1:W-:Y:S01]  /*2dc0*/  STG.E desc[UR10][R4.64], R25 ;  /* 0x0000001904007986 */ /* 0x0003e2000c10190a */
[----:B------:R-:W-:Y:S06]  /*2dd0*/  BAR.SYNC.DEFER_BLOCKING 0x0 ;  /* 0x0000000000007b1d */ /* 0x000fec0000010000 */
.L_x_72:
[----:B-1----:R-:W1:Y:S02]  /*2de0*/  LDS R25, [UR4+0x3180] ;  /* 0x00318004ff197984 */ /* 0x002e640008000800 */
[----:B-1----:R-:W-:-:S04]  /*2df0*/  IADD3 R25, PT, PT, R25, 0x1, RZ ;  /* 0x0000000119197810 */ /* 0x002fc80007ffe0ff */
[----:B------:R-:W-:Y:S01]  /*2e00*/  ISETP.GE.AND P0, PT, R25, R16, PT ;  /* 0x000000101900720c */ /* 0x000fe20003f06270 */
[----:B------:R1:W-:-:S12]  /*2e10*/  STS [UR4+0x3180], R25 ;  /* 0x00318019ff007988 */ /* 0x0003d80008000804 */
[----:B-1----:R-:W-:Y:S05]  /*2e20*/  @!P0 BRA `(.L_x_73) ;  /* 0xffffffd4005c8947 */ /* 0x002fea000383ffff */
[----:B------:R-:W-:Y:S05]  /*2e30*/  EXIT ;  /* 0x000000000000794d */ /* 0x000fea0003800000 */
        .weak           $__internal_0_$__cuda_sm20_sqrt_rn_f32_slowpath
        .type           $__internal_0_$__cuda_sm20_sqrt_rn_f32_slowpath,@function
        .size           $__internal_0_$__cuda_sm20_sqrt_rn_f32_slowpath,($__internal_1_$__cuda_sm3x_div_rn_noftz_f32_slowpath - $__internal_0_$__cuda_sm20_sqrt_rn_f32_slowpath)
$__internal_0_$__cuda_sm20_sqrt_rn_f32_slowpath:
[----:B------:R-:W-:-:S13]  /*2e40*/  LOP3.LUT P2, RZ, R0, 0x7fffffff, RZ, 0xc0, !PT ;  /* 0x7fffffff00ff7812 */ /* 0x000fda000784c0ff */
[----:B------:R-:W-:Y:S01]  /*2e50*/  @!P2 IMAD.MOV.U32 R6, RZ, RZ, R0 ;  /* 0x000000ffff06a224 */ /* 0x000fe200078e0000 */
[----:B------:R-:W-:Y:S06]  /*2e60*/  @!P2 BRA `(.L_x_74) ;  /* 0x000000000040a947 */ /* 0x000fec0003800000 */
[----:B------:R-:W-:-:S13]  /*2e70*/  FSETP.GEU.FTZ.AND P2, PT, R0, RZ, PT ;  /* 0x000000ff0000720b */ /* 0x000fda0003f5e000 */
[----:B------:R-:W-:Y:S01]  /*2e80*/  @!P2 MOV R6, 0x7fffffff ;  /* 0x7fffffff0006a802 */ /* 0x000fe20000000f00 */
[----:B------:R-:W-:Y:S06]  /*2e90*/  @!P2 BRA `(.L_x_74) ;  /* 0x000000000034a947 */ /* 0x000fec0003800000 */
[----:B------:R-:W-:-:S13]  /*2ea0*/  FSETP.GTU.FTZ.AND P2, PT, |R0|, +INF , PT ;  /* 0x7f8000000000780b */ /* 0x000fda0003f5c200 */
[----:B------:R-:W-:Y:S01]  /*2eb0*/  @P2 FADD.FTZ R6, R0, 1 ;  /* 0x3f80000000062421 */ /* 0x000fe20000010000 */
[----:B------:R-:W-:Y:S06]  /*2ec0*/  @P2 BRA `(.L_x_74) ;  /* 0x0000000000282947 */ /* 0x000fec0003800000 */
[----:B------:R-:W-:-:S13]  /*2ed0*/  FSETP.NEU.FTZ.AND P2, PT, |R0|, +INF , PT ;  /* 0x7f8000000000780b */ /* 0x000fda0003f5d200 */
[----:B------:R-:W-:-:S04]  /*2ee0*/  @P2 FFMA R7, R0, 1.84467440737095516160e+19, RZ ;  /* 0x5f80000000072823 */ /* 0x000fc800000000ff */
[----:B------:R-:W0:Y:S02]  /*2ef0*/  @P2 MUFU.RSQ R6, R7 ;  /* 0x0000000700062308 */ /* 0x000e240000001400 */
[----:B0-----:R-:W-:Y:S01]  /*2f00*/  @P2 FMUL.FTZ R30, R7, R6 ;  /* 0x00000006071e2220 */ /* 0x001fe20000410000 */
[----:B------:R-:W-:Y:S01]  /*2f10*/  @P2 FMUL.FTZ R29, R6, 0.5 ;  /* 0x3f000000061d2820 */ /* 0x000fe20000410000 */
[----:B------:R-:W-:Y:S02]  /*2f20*/  @!P2 MOV R6, R0 ;  /* 0x000000000006a202 */ /* 0x000fe40000000f00 */
[----:B------:R-:W-:-:S04]  /*2f30*/  @P2 FADD.FTZ R27, -R30, -RZ ;  /* 0x800000ff1e1b2221 */ /* 0x000fc80000010100 */
[----:B------:R-:W-:-:S04]  /*2f40*/  @P2 FFMA R27, R30, R27, R7 ;  /* 0x0000001b1e1b2223 */ /* 0x000fc80000000007 */
[----:B------:R-:W-:-:S04]  /*2f50*/  @P2 FFMA R27, R27, R29, R30 ;  /* 0x0000001d1b1b2223 */ /* 0x000fc8000000001e */
[----:B------:R-:W-:-:S07]  /*2f60*/  @P2 FMUL.FTZ R6, R27, 2.3283064365386962891e-10 ;  /* 0x2f8000001b062820 */ /* 0x000fce0000410000 */
.L_x_74:
[----:B------:R-:W-:Y:S02]  /*2f70*/  HFMA2 R7, -RZ, RZ, 0, 0 ;  /* 0x00000000ff077431 */ /* 0x000fe400000001ff */
[----:B------:R-:W-:Y:S01]  /*2f80*/  IMAD.MOV.U32 R0, RZ, RZ, R6 ;  /* 0x000000ffff007224 */ /* 0x000fe200078e0006 */
[----:B------:R-:W-:-:S04]  /*2f90*/  MOV R6, R31 ;  /* 0x0000001f00067202 */ /* 0x000fc80000000f00 */
[----:B------:R-:W-:Y:S05]  /*2fa0*/  RET.REL.NODEC R6 `(_Z20right_looking_kernelPfi) ;  /* 0xffffffd006147950 */ /* 0x000fea0003c3ffff */
        .weak           $__internal_1_$__cuda_sm3x_div_rn_noftz_f32_slowpath
        .type           $__internal_1_$__cuda_sm3x_div_rn_noftz_f32_slowpath,@function
        .size           $__internal_1_$__cuda_sm3x_div_rn_noftz_f32_slowpath,(.L_x_88 - $__internal_1_$__cuda_sm3x_div_rn_noftz_f32_slowpath)
$__internal_1_$__cuda_sm3x_div_rn_noftz_f32_slowpath:
[----:B------:R-:W-:Y:S01]  /*2fb0*/  SHF.R.U32.HI R27, RZ, 0x17, R7 ;  /* 0x00000017ff1b7819 */ /* 0x000fe20000011607 */
[----:B------:R-:W-:Y:S01]  /*2fc0*/  BSSY.RECONVERGENT B0, `(.L_x_75) ;  /* 0x0000062000007945 */ /* 0x000fe20003800200 */
[----:B------:R-:W-:Y:S02]  /*2fd0*/  SHF.R.U32.HI R30, RZ, 0x17, R0 ;  /* 0x00000017ff1e7819 */ /* 0x000fe40000011600 */
[----:B------:R-:W-:Y:S02]  /*2fe0*/  LOP3.LUT R27, R27, 0xff, RZ, 0xc0, !PT ;  /* 0x000000ff1b1b7812 */ /* 0x000fe400078ec0ff */
[----:B------:R-:W-:-:S03]  /*2ff0*/  LOP3.LUT R30, R30, 0xff, RZ, 0xc0, !PT ;  /* 0x000000ff1e1e7812 */ /* 0x000fc600078ec0ff */
[----:B------:R-:W-:Y:S01]  /*3000*/  VIADD R32, R27, 0xffffffff ;  /* 0xffffffff1b207836 */ /* 0x000fe20000000000 */
[----:B------:R-:W-:-:S04]  /*3010*/  IADD3 R31, PT, PT, R30, -0x1, RZ ;  /* 0xffffffff1e1f7810 */ /* 0x000fc80007ffe0ff */
[----:B------:R-:W-:-:S04]  /*3020*/  ISETP.GT.U32.AND P1, PT, R32, 0xfd, PT ;  /* 0x000000fd2000780c */ /* 0x000fc80003f24070 */
[----:B------:R-:W-:-:S13]  /*3030*/  ISETP.GT.U32.OR P1, PT, R31, 0xfd, P1 ;  /* 0x000000fd1f00780c */ /* 0x000fda0000f24470 */
[----:B------:R-:W-:Y:S01]  /*3040*/  @!P1 MOV R6, RZ ;  /* 0x000000ff00069202 */ /* 0x000fe20000000f00 */
[----:B------:R-:W-:Y:S06]  /*3050*/  @!P1 BRA `(.L_x_76) ;  /* 0x00000000005c9947 */ /* 0x000fec0003800000 */
[----:B------:R-:W-:Y:S02]  /*3060*/  FSETP.GTU.FTZ.AND P1, PT, |R0|, +INF , PT ;  /* 0x7f8000000000780b */ /* 0x000fe40003f3c200 */
[----:B------:R-:W-:-:S04]  /*3070*/  FSETP.GTU.FTZ.AND P2, PT, |R7|, +INF , PT ;  /* 0x7f8000000700780b */ /* 0x000fc80003f5c200 */
[----:B------:R-:W-:-:S13]  /*3080*/  PLOP3.LUT P1, PT, P1, P2, PT, 0xf8, 0x8f ;  /* 0x00000000008f781c */ /* 0x000fda0000f25f70 */
[----:B------:R-:W-:Y:S05]  /*3090*/  @P1 BRA `(.L_x_77) ;  /* 0x00000004004c1947 */ /* 0x000fea0003800000 */
[----:B------:R-:W-:-:S13]  /*30a0*/  LOP3.LUT P1, RZ, R7, 0x7fffffff, R0, 0xc8, !PT ;  /* 0x7fffffff07ff7812 */ /* 0x000fda000782c800 */
[----:B------:R-:W-:Y:S05]  /*30b0*/  @!P1 BRA `(.L_x_78) ;  /* 0x00000004003c9947 */ /* 0x000fea0003800000 */
[C---:B------:R-:W-:Y:S02]  /*30c0*/  FSETP.NEU.FTZ.AND P2, PT, |R0|.reuse, +INF , PT ;  /* 0x7f8000000000780b */ /* 0x040fe40003f5d200 */
[----:B------:R-:W-:Y:S02]  /*30d0*/  FSETP.NEU.FTZ.AND P3, PT, |R7|, +INF , PT ;  /* 0x7f8000000700780b */ /* 0x000fe40003f7d200 */
[----:B------:R-:W-:-:S11]  /*30e0*/  FSETP.NEU.FTZ.AND P1, PT, |R0|, +INF , PT ;  /* 0x7f8000000000780b */ /* 0x000fd60003f3d200 */
[----:B------:R-:W-:Y:S05]  /*30f0*/  @!P3 BRA !P2, `(.L_x_78) ;  /* 0x00000004002cb947 */ /* 0x000fea0005000000 */
[----:B------:R-:W-:-:S04]  /*3100*/  LOP3.LUT P2, RZ, R0, 0x7fffffff, RZ, 0xc0, !PT ;  /* 0x7fffffff00ff7812 */ /* 0x000fc8000784c0ff */
[----:B------:R-:W-:-:S13]  /*3110*/  PLOP3.LUT P2, PT, P3, P2, PT, 0x2f, 0xf2 ;  /* 0x0000000000f2781c */ /* 0x000fda0001f44577 */
[----:B------:R-:W-:Y:S05]  /*3120*/  @P2 BRA `(.L_x_79) ;  /* 0x0000000400182947 */ /* 0x000fea0003800000 */
[----:B------:R-:W-:-:S04]  /*3130*/  LOP3.LUT P2, RZ, R7, 0x7fffffff, RZ, 0xc0, !PT ;  /* 0x7fffffff07ff7812 */ /* 0x000fc8000784c0ff */
[----:B------:R-:W-:-:S13]  /*3140*/  PLOP3.LUT P1, PT, P1, P2, PT, 0x2f, 0xf2 ;  /* 0x0000000000f2781c */ /* 0x000fda0000f24577 */
[----:B------:R-:W-:Y:S05]  /*3150*/  @P1 BRA `(.L_x_80) ;  /* 0x0000000400001947 */ /* 0x000fea0003800000 */
[----:B------:R-:W-:Y:S02]  /*3160*/  ISETP.GE.AND P1, PT, R31, RZ, PT ;  /* 0x000000ff1f00720c */ /* 0x000fe40003f26270 */
[----:B------:R-:W-:-:S11]  /*3170*/  ISETP.GE.AND P2, PT, R32, RZ, PT ;  /* 0x000000ff2000720c */ /* 0x000fd60003f46270 */
[----:B------:R-:W-:Y:S01]  /*3180*/  @P1 IMAD.MOV.U32 R6, RZ, RZ, RZ ;  /* 0x000000ffff061224 */ /* 0x000fe200078e00ff */
[----:B------:R-:W-:Y:S01]  /*3190*/  @!P1 MOV R6, 0xffffffc0 ;  /* 0xffffffc000069802 */ /* 0x000fe20000000f00 */
[----:B------:R-:W-:Y:S01]  /*31a0*/  @!P1 FFMA R0, R0, 1.84467440737095516160e+19, RZ ;  /* 0x5f80000000009823 */ /* 0x000fe200000000ff */
[----:B------:R-:W-:Y:S02]  /*31b0*/  @!P2 FFMA R7, R7, 1.84467440737095516160e+19, RZ ;  /* 0x5f8000000707a823 */ /* 0x000fe400000000ff */
[----:B------:R-:W-:-:S07]  /*31c0*/  @!P2 IADD3 R6, PT, PT, R6, 0x40, RZ ;  /* 0x000000400606a810 */ /* 0x000fce0007ffe0ff */
.L_x_76:
[----:B------:R-:W-:Y:S01]  /*31d0*/  LEA R32, R27, 0xc0800000, 0x17 ;  /* 0xc08000001b207811 */ /* 0x000fe200078eb8ff */
[----:B------:R-:W-:Y:S01]  /*31e0*/  BSSY.RECONVERGENT B1, `(.L_x_81) ;  /* 0x0000036000017945 */ /* 0x000fe20003800200 */
[----:B------:R-:W-:-:S03]  /*31f0*/  IADD3 R30, PT, PT, R30, -0x7f, RZ ;  /* 0xffffff811e1e7810 */ /* 0x000fc60007ffe0ff */
[----:B------:R-:W-:Y:S02]  /*3200*/  IMAD.IADD R33, R7, 0x1, -R32 ;  /* 0x0000000107217824 */ /* 0x000fe400078e0a20 */
[C---:B------:R-:W-:Y:S02]  /*3210*/  IMAD R0, R30.reuse, -0x800000, R0 ;  /* 0xff8000001e007824 */ /* 0x040fe400078e0200 */
[----:B------:R0:W1:Y:S01]  /*3220*/  MUFU.RCP R32, R33 ;  /* 0x0000002100207308 */ /* 0x0000620000001000 */
[----:B------:R-:W-:Y:S01]  /*3230*/  FADD.FTZ R31, -R33, -RZ ;  /* 0x800000ff211f7221 */ /* 0x000fe20000010100 */
[----:B0-----:R-:W-:-:S04]  /*3240*/  IADD3 R33, PT, PT, R30, 0x7f, -R27 ;  /* 0x0000007f1e217810 */ /* 0x001fc80007ffe81b */
[----:B------:R-:W-:Y:S01]  /*3250*/  IADD3 R33, PT, PT, R33, R6, RZ ;  /* 0x0000000621217210 */ /* 0x000fe20007ffe0ff */
[----:B-1----:R-:W-:-:S04]  /*3260*/  FFMA R7, R32, R31, 1 ;  /* 0x3f80000020077423 */ /* 0x002fc8000000001f */
[----:B------:R-:W-:-:S04]  /*3270*/  FFMA R7, R32, R7, R32 ;  /* 0x0000000720077223 */ /* 0x000fc80000000020 */
[----:B------:R-:W-:-:S04]  /*3280*/  FFMA R32, R0, R7, RZ ;  /* 0x0000000700207223 */ /* 0x000fc800000000ff */
[----:B------:R-:W-:-:S04]  /*3290*/  FFMA R34, R31, R32, R0 ;  /* 0x000000201f227223 */ /* 0x000fc80000000000 */
[----:B------:R-:W-:-:S04]  /*32a0*/  FFMA R32, R7, R34, R32 ;  /* 0x0000002207207223 */ /* 0x000fc80000000020 */
[----:B------:R-:W-:-:S04]  /*32b0*/  FFMA R31, R31, R32, R0 ;  /* 0x000000201f1f7223 */ /* 0x000fc80000000000 */
[----:B------:R-:W-:-:S05]  /*32c0*/  FFMA R0, R7, R31, R32 ;  /* 0x0000001f07007223 */ /* 0x000fca0000000020 */
[----:B------:R-:W-:-:S04]  /*32d0*/  SHF.R.U32.HI R27, RZ, 0x17, R0 ;  /* 0x00000017ff1b7819 */ /* 0x000fc80000011600 */
[----:B------:R-:W-:-:S05]  /*32e0*/  LOP3.LUT R27, R27, 0xff, RZ, 0xc0, !PT ;  /* 0x000000ff1b1b7812 */ /* 0x000fca00078ec0ff */
[----:B------:R-:W-:-:S05]  /*32f0*/  IMAD.IADD R27, R27, 0x1, R33 ;  /* 0x000000011b1b7824 */ /* 0x000fca00078e0221 */
[----:B------:R-:W-:-:S04]  /*3300*/  IADD3 R6, PT, PT, R27, -0x1, RZ ;  /* 0xffffffff1b067810 */ /* 0x000fc80007ffe0ff */
[----:B------:R-:W-:-:S13]  /*3310*/  ISETP.GE.U32.AND P1, PT, R6, 0xfe, PT ;  /* 0x000000fe0600780c */ /* 0x000fda0003f26070 */
[----:B------:R-:W-:Y:S05]  /*3320*/  @!P1 BRA `(.L_x_82) ;  /* 0x0000000000809947 */ /* 0x000fea0003800000 */
[----:B------:R-:W-:-:S13]  /*3330*/  ISETP.GT.AND P1, PT, R27, 0xfe, PT ;  /* 0x000000fe1b00780c */ /* 0x000fda0003f24270 */
[----:B------:R-:W-:Y:S05]  /*3340*/  @P1 BRA `(.L_x_83) ;  /* 0x00000000006c1947 */ /* 0x000fea0003800000 */
[----:B------:R-:W-:-:S13]  /*3350*/  ISETP.GE.AND P1, PT, R27, 0x1, PT ;  /* 0x000000011b00780c */ /* 0x000fda0003f26270 */
[----:B------:R-:W-:Y:S05]  /*3360*/  @P1 BRA `(.L_x_84) ;  /* 0x0000000000741947 */ /* 0x000fea0003800000 */
[----:B------:R-:W-:Y:S02]  /*3370*/  ISETP.GE.AND P1, PT, R27, -0x18, PT ;  /* 0xffffffe81b00780c */ /* 0x000fe40003f26270 */
[----:B------:R-:W-:-:S11]  /*3380*/  LOP3.LUT R0, R0, 0x80000000, RZ, 0xc0, !PT ;  /* 0x8000000000007812 */ /* 0x000fd600078ec0ff */
[----:B------:R-:W-:Y:S05]  /*3390*/  @!P1 BRA `(.L_x_84) ;  /* 0x0000000000689947 */ /* 0x000fea0003800000 */
[-CC-:B------:R-:W-:Y:S01]  /*33a0*/  FFMA.RZ R6, R7, R31.reuse, R32.reuse ;  /* 0x0000001f07067223 */ /* 0x180fe2000000c020 */
[C---:B------:R-:W-:Y:S02]  /*33b0*/  ISETP.NE.AND P3, PT, R27.reuse, RZ, PT ;  /* 0x000000ff1b00720c */ /* 0x040fe40003f65270 */
[----:B------:R-:W-:Y:S02]  /*33c0*/  ISETP.NE.AND P2, PT, R27, RZ, PT ;  /* 0x000000ff1b00720c */ /* 0x000fe40003f45270 */
[----:B------:R-:W-:Y:S01]  /*33d0*/  LOP3.LUT R30, R6, 0x7fffff, RZ, 0xc0, !PT ;  /* 0x007fffff061e7812 */ /* 0x000fe200078ec0ff */
[CCC-:B------:R-:W-:Y:S01]  /*33e0*/  FFMA.RP R6, R7.reuse, R31.reuse, R32.reuse ;  /* 0x0000001f07067223 */ /* 0x1c0fe20000008020 */
[----:B------:R-:W-:Y:S01]  /*33f0*/  FFMA.RM R7, R7, R31, R32 ;  /* 0x0000001f07077223 */ /* 0x000fe20000004020 */
[----:B------:R-:W-:Y:S01]  /*3400*/  IADD3 R31, PT, PT, R27, 0x20, RZ ;  /* 0x000000201b1f7810 */ /* 0x000fe20007ffe0ff */
[----:B------:R-:W-:Y:S01]  /*3410*/  IMAD.MOV R27, RZ, RZ, -R27 ;  /* 0x000000ffff1b7224 */ /* 0x000fe200078e0a1b */
[----:B------:R-:W-:-:S02]  /*3420*/  LOP3.LUT R30, R30, 0x800000, RZ, 0xfc, !PT ;  /* 0x008000001e1e7812 */ /* 0x000fc400078efcff */
[----:B------:R-:W-:Y:S02]  /*3430*/  FSETP.NEU.FTZ.AND P1, PT, R6, R7, PT ;  /* 0x000000070600720b */ /* 0x000fe40003f3d000 */
[----:B------:R-:W-:Y:S02]  /*3440*/  SHF.L.U32 R31, R30, R31, RZ ;  /* 0x0000001f1e1f7219 */ /* 0x000fe400000006ff */
[----:B------:R-:W-:Y:S02]  /*3450*/  SEL R7, R27, RZ, P3 ;  /* 0x000000ff1b077207 */ /* 0x000fe40001800000 */
[----:B------:R-:W-:Y:S02]  /*3460*/  ISETP.NE.AND P2, PT, R31, RZ, P2 ;  /* 0x000000ff1f00720c */ /* 0x000fe40001745270 */
[----:B------:R-:W-:Y:S02]  /*3470*/  SHF.R.U32.HI R7, RZ, R7, R30 ;  /* 0x00000007ff077219 */ /* 0x000fe4000001161e */
[----:B------:R-:W-:-:S02]  /*3480*/  PLOP3.LUT P1, PT, P1, P2, PT, 0xf8, 0x8f ;  /* 0x00000000008f781c */ /* 0x000fc40000f25f70 */
[----:B------:R-:W-:Y:S02]  /*3490*/  SHF.R.U32.HI R27, RZ, 0x1, R7 ;  /* 0x00000001ff1b7819 */ /* 0x000fe40000011607 */
[----:B------:R-:W-:-:S04]  /*34a0*/  SEL R6, RZ, 0x1, !P1 ;  /* 0x00000001ff067807 */ /* 0x000fc80004800000 */
[----:B------:R-:W-:-:S04]  /*34b0*/  LOP3.LUT R6, R6, 0x1, R27, 0xf8, !PT ;  /* 0x0000000106067812 */ /* 0x000fc800078ef81b */
[----:B------:R-:W-:-:S04]  /*34c0*/  LOP3.LUT R6, R6, R7, RZ, 0xc0, !PT ;  /* 0x0000000706067212 */ /* 0x000fc800078ec0ff */
[----:B------:R-:W-:-:S04]  /*34d0*/  IADD3 R27, PT, PT, R27, R6, RZ ;  /* 0x000000061b1b7210 */ /* 0x000fc80007ffe0ff */
[----:B------:R-:W-:Y:S01]  /*34e0*/  LOP3.LUT R0, R27, R0, RZ, 0xfc, !PT ;  /* 0x000000001b007212 */ /* 0x000fe200078efcff */
[----:B------:R-:W-:Y:S06]  /*34f0*/  BRA `(.L_x_84) ;  /* 0x0000000000107947 */ /* 0x000fec0003800000 */
.L_x_83:
[----:B------:R-:W-:-:S04]  /*3500*/  LOP3.LUT R0, R0, 0x80000000, RZ, 0xc0, !PT ;  /* 0x8000000000007812 */ /* 0x000fc800078ec0ff */
[----:B------:R-:W-:Y:S01]  /*3510*/  LOP3.LUT R0, R0, 0x7f800000, RZ, 0xfc, !PT ;  /* 0x7f80000000007812 */ /* 0x000fe200078efcff */
[----:B------:R-:W-:Y:S06]  /*3520*/  BRA `(.L_x_84) ;  /* 0x0000000000047947 */ /* 0x000fec0003800000 */
.L_x_82:
[----:B------:R-:W-:-:S07]  /*3530*/  LEA R0, R33, R0, 0x17 ;  /* 0x0000000021007211 */ /* 0x000fce00078eb8ff */
.L_x_84:
[----:B------:R-:W-:Y:S05]  /*3540*/  BSYNC.RECONVERGENT B1 ;  /* 0x0000000000017941 */ /* 0x000fea0003800200 */
.L_x_81:
[----:B------:R-:W-:Y:S05]  /*3550*/  BRA `(.L_x_85) ;  /* 0x0000000000207947 */ /* 0x000fea0003800000 */
.L_x_80:
[----:B------:R-:W-:-:S04]  /*3560*/  LOP3.LUT R0, R7, 0x80000000, R0, 0x48, !PT ;  /* 0x8000000007007812 */ /* 0x000fc800078e4800 */
[----:B------:R-:W-:Y:S01]  /*3570*/  LOP3.LUT R0, R0, 0x7f800000, RZ, 0xfc, !PT ;  /* 0x7f80000000007812 */ /* 0x000fe200078efcff */
[----:B------:R-:W-:Y:S06]  /*3580*/  BRA `(.L_x_85) ;  /* 0x0000000000147947 */ /* 0x000fec0003800000 */
.L_x_79:
[----:B------:R-:W-:Y:S01]  /*3590*/  LOP3.LUT R0, R7, 0x80000000, R0, 0x48, !PT ;  /* 0x8000000007007812 */ /* 0x000fe200078e4800 */
[----:B------:R-:W-:Y:S06]  /*35a0*/  BRA `(.L_x_85) ;  /* 0x00000000000c7947 */ /* 0x000fec0003800000 */
.L_x_78:
[----:B------:R-:W0:Y:S01]  /*35b0*/  MUFU.RSQ R0, -QNAN ;  /* 0xffc0000000007908 */ /* 0x000e220000001400 */
[----:B------:R-:W-:Y:S05]  /*35c0*/  BRA `(.L_x_85) ;  /* 0x0000000000047947 */ /* 0x000fea0003800000 */
.L_x_77:
[----:B------:R-:W-:-:S07]  /*35d0*/  FADD.FTZ R0, R0, R7 ;  /* 0x0000000700007221 */ /* 0x000fce0000010000 */
.L_x_85:
[----:B------:R-:W-:Y:S05]  /*35e0*/  BSYNC.RECONVERGENT B0 ;  /* 0x0000000000007941 */ /* 0x000fea0003800200 */
.L_x_75:
[----:B------:R-:W-:Y:S01]  /*35f0*/  HFMA2 R7, -RZ, RZ, 0, 0 ;  /* 0x00000000ff077431 */ /* 0x000fe200000001ff */
[----:B------:R-:W-:Y:S01]  /*3600*/  MOV R6, R29 ;  /* 0x0000001d00067202 */ /* 0x000fe20000000f00 */
[----:B0-----:R-:W-:-:S03]  /*3610*/  IMAD.MOV.U32 R27, RZ, RZ, R0 ;  /* 0x000000ffff1b7224 */ /* 0x001fc600078e0000 */
[----:B------:R-:W-:Y:S05]  /*3620*/  RET.REL.NODEC R6 `(_Z20right_looking_kernelPfi) ;  /* 0xffffffc806747950 */ /* 0x000fea0003c3ffff */
.L_x_86:
[----:B------:R-:W-:-:S00]  /*3630*/  BRA `(.L_x_86) ;  /* 0xfffffffc00fc7947 */ /* 0x000fc0000383ffff */
[----:B------:R-:W-:-:S00]  /*3640*/  NOP ;  /* 0x0000000000007918 */ /* 0x000fc00000000000 */
        /* <DEDUP_REMOVED lines=11> */
.L_x_88:


//--------------------- .nv.shared._Z20right_looking_kernelPfi --------------------------
	.section	.nv.shared._Z20right_looking_kernelPfi,"aw",@nobits
	.sectionflags	@""
	.align	4
.nv.shared._Z20right_looking_kernelPfi:
	.zero		13708


//--------------------- .nv.shared.reserved.0     --------------------------
	.section	.nv.shared.reserved.0,"aw",@nobits
	.weak		__nv_reservedSMEM_offset_0_alias
	.size		__nv_reservedSMEM_offset_0_alias, 0, 64
	.other		__nv_reservedSMEM_offset_0_alias,@"STO_CUDA_RESERVED_SHARED STV_DEFAULT"
__nv_reservedSMEM_offset_0_alias:
	.zero		0
	.zero		64


//--------------------- .nv.constant0._Z20right_looking_kernelPfi --------------------------
	.section	.nv.constant0._Z20right_looking_kernelPfi,"a",@progbits
	.sectionflags	@""
	.align	4
.nv.constant0._Z20right_looking_kernelPfi:
	.zero		908


//--------------------- SYMBOLS --------------------------

	.type		.nv.reservedSmem.offset0,@object
	.size		.nv.reservedSmem.offset0,0x4
	.type		.nv.reservedSmem.cap,@object
	.size		.nv.reservedSmem.cap,0x4
